//
// Generated by NVIDIA NVVM Compiler
//
// Compiler Build ID: CL-36424714
// Cuda compilation tools, release 13.0, V13.0.88
// Based on NVVM 20.0.0
//

.version 9.0
.target sm_100
.address_size 64

	// .globl	_Z6kernelP6uchar4mmi
.const .align 4 .b8 avgGPU[384];
.const .align 4 .b8 covGPU[1152];

.visible .entry _Z6kernelP6uchar4mmi(
	.param .u64 .ptr .align 1 _Z6kernelP6uchar4mmi_param_0,
	.param .u64 _Z6kernelP6uchar4mmi_param_1,
	.param .u64 _Z6kernelP6uchar4mmi_param_2,
	.param .u32 _Z6kernelP6uchar4mmi_param_3
)
{
	.reg .pred 	%p<43>;
	.reg .b16 	%rs<8>;
	.reg .b32 	%r<113>;
	.reg .b32 	%f<449>;
	.reg .b64 	%rd<50>;

	ld.param.u64 	%rd9, [_Z6kernelP6uchar4mmi_param_0];
	ld.param.u64 	%rd10, [_Z6kernelP6uchar4mmi_param_1];
	ld.param.u64 	%rd11, [_Z6kernelP6uchar4mmi_param_2];
	cvta.to.global.u64 	%rd1, %rd9;
	mov.u32 	%r25, %tid.x;
	cvt.u64.u32 	%rd12, %r25;
	mov.u32 	%r26, %ctaid.x;
	mov.u32 	%r27, %ntid.x;
	mul.lo.s32 	%r28, %r26, %r27;
	cvt.u64.u32 	%rd13, %r28;
	add.s64 	%rd48, %rd13, %rd12;
	mov.u32 	%r29, %nctaid.x;
	mul.wide.u32 	%rd3, %r27, %r29;
	mul.lo.s64 	%rd4, %rd11, %rd10;
	setp.ge.u64 	%p1, %rd48, %rd4;
	@%p1 bra 	$L__BB0_17;
	ld.param.u32 	%r94, [_Z6kernelP6uchar4mmi_param_3];
	add.s32 	%r112, %r94, -1;
	setp.lt.s32 	%p2, %r94, 1;
	@%p2 bra 	$L__BB0_15;
	ld.param.u32 	%r95, [_Z6kernelP6uchar4mmi_param_3];
	and.b32  	%r2, %r95, 7;
	mov.u64 	%rd38, avgGPU;
	mov.u64 	%rd41, covGPU;
$L__BB0_3:
	ld.param.u32 	%r96, [_Z6kernelP6uchar4mmi_param_3];
	ld.param.u64 	%rd46, [_Z6kernelP6uchar4mmi_param_0];
	setp.lt.u32 	%p4, %r96, 8;
	cvta.to.global.u64 	%rd16, %rd46;
	shl.b64 	%rd17, %rd48, 2;
	add.s64 	%rd18, %rd16, %rd17;
	.pragma "used_bytes_mask 7";
	ld.global.u32 	%r32, [%rd18];
	bfe.u32 	%r33, %r32, 0, 8;
	cvt.u16.u32 	%rs2, %r33;
	and.b16  	%rs3, %rs2, 255;
	bfe.u32 	%r34, %r32, 8, 8;
	cvt.u16.u32 	%rs4, %r34;
	and.b16  	%rs5, %rs4, 255;
	bfe.u32 	%r35, %r32, 16, 8;
	cvt.u16.u32 	%rs6, %r35;
	and.b16  	%rs7, %rs6, 255;
	cvt.rn.f32.u16 	%f1, %rs3;
	cvt.rn.f32.u16 	%f2, %rs5;
	cvt.rn.f32.u16 	%f3, %rs7;
	mov.f32 	%f446, 0fFF7FFFFF;
	mov.b32 	%r107, 0;
	@%p4 bra 	$L__BB0_6;
	mov.f32 	%f446, 0fFF7FFFFF;
	mov.b32 	%r101, 0;
$L__BB0_5:
	.pragma "nounroll";
	ld.param.u32 	%r97, [_Z6kernelP6uchar4mmi_param_3];
	mul.wide.u32 	%rd19, %r101, 12;
	mov.u64 	%rd20, avgGPU;
	add.s64 	%rd21, %rd20, %rd19;
	ld.const.f32 	%f13, [%rd21];
	ld.const.f32 	%f14, [%rd21+4];
	ld.const.f32 	%f15, [%rd21+8];
	mul.wide.u32 	%rd22, %r101, 36;
	mov.u64 	%rd23, covGPU;
	add.s64 	%rd24, %rd23, %rd22;
	ld.const.f32 	%f16, [%rd24];
	ld.const.f32 	%f17, [%rd24+4];
	ld.const.f32 	%f18, [%rd24+8];
	ld.const.f32 	%f19, [%rd24+12];
	ld.const.f32 	%f20, [%rd24+16];
	ld.const.f32 	%f21, [%rd24+20];
	ld.const.f32 	%f22, [%rd24+24];
	ld.const.f32 	%f23, [%rd24+28];
	ld.const.f32 	%f24, [%rd24+32];
	sub.f32 	%f25, %f1, %f13;
	sub.f32 	%f26, %f2, %f14;
	sub.f32 	%f27, %f3, %f15;
	mul.f32 	%f28, %f26, %f19;
	fma.rn.f32 	%f29, %f25, %f16, %f28;
	fma.rn.f32 	%f30, %f27, %f22, %f29;
	mul.f32 	%f31, %f26, %f20;
	fma.rn.f32 	%f32, %f25, %f17, %f31;
	fma.rn.f32 	%f33, %f27, %f23, %f32;
	mul.f32 	%f34, %f26, %f21;
	fma.rn.f32 	%f35, %f25, %f18, %f34;
	fma.rn.f32 	%f36, %f27, %f24, %f35;
	mul.f32 	%f37, %f26, %f33;
	fma.rn.f32 	%f38, %f25, %f30, %f37;
	fma.rn.f32 	%f39, %f27, %f36, %f38;
	neg.f32 	%f40, %f39;
	setp.lt.f32 	%p5, %f446, %f40;
	selp.f32 	%f41, %f40, %f446, %p5;
	selp.b32 	%r37, %r101, %r112, %p5;
	setp.eq.f32 	%p6, %f41, %f40;
	min.s32 	%r38, %r37, %r101;
	selp.b32 	%r39, %r38, %r37, %p6;
	add.s32 	%r40, %r101, 1;
	ld.const.f32 	%f42, [%rd21+12];
	ld.const.f32 	%f43, [%rd21+16];
	ld.const.f32 	%f44, [%rd21+20];
	ld.const.f32 	%f45, [%rd24+36];
	ld.const.f32 	%f46, [%rd24+40];
	ld.const.f32 	%f47, [%rd24+44];
	ld.const.f32 	%f48, [%rd24+48];
	ld.const.f32 	%f49, [%rd24+52];
	ld.const.f32 	%f50, [%rd24+56];
	ld.const.f32 	%f51, [%rd24+60];
	ld.const.f32 	%f52, [%rd24+64];
	ld.const.f32 	%f53, [%rd24+68];
	sub.f32 	%f54, %f1, %f42;
	sub.f32 	%f55, %f2, %f43;
	sub.f32 	%f56, %f3, %f44;
	mul.f32 	%f57, %f55, %f48;
	fma.rn.f32 	%f58, %f54, %f45, %f57;
	fma.rn.f32 	%f59, %f56, %f51, %f58;
	mul.f32 	%f60, %f55, %f49;
	fma.rn.f32 	%f61, %f54, %f46, %f60;
	fma.rn.f32 	%f62, %f56, %f52, %f61;
	mul.f32 	%f63, %f55, %f50;
	fma.rn.f32 	%f64, %f54, %f47, %f63;
	fma.rn.f32 	%f65, %f56, %f53, %f64;
	mul.f32 	%f66, %f55, %f62;
	fma.rn.f32 	%f67, %f54, %f59, %f66;
	fma.rn.f32 	%f68, %f56, %f65, %f67;
	neg.f32 	%f69, %f68;
	setp.lt.f32 	%p7, %f41, %f69;
	selp.f32 	%f70, %f69, %f41, %p7;
	selp.b32 	%r41, %r40, %r39, %p7;
	setp.eq.f32 	%p8, %f70, %f69;
	min.s32 	%r42, %r41, %r40;
	selp.b32 	%r43, %r42, %r41, %p8;
	add.s32 	%r44, %r101, 2;
	ld.const.f32 	%f71, [%rd21+24];
	ld.const.f32 	%f72, [%rd21+28];
	ld.const.f32 	%f73, [%rd21+32];
	ld.const.f32 	%f74, [%rd24+72];
	ld.const.f32 	%f75, [%rd24+76];
	ld.const.f32 	%f76, [%rd24+80];
	ld.const.f32 	%f77, [%rd24+84];
	ld.const.f32 	%f78, [%rd24+88];
	ld.const.f32 	%f79, [%rd24+92];
	ld.const.f32 	%f80, [%rd24+96];
	ld.const.f32 	%f81, [%rd24+100];
	ld.const.f32 	%f82, [%rd24+104];
	sub.f32 	%f83, %f1, %f71;
	sub.f32 	%f84, %f2, %f72;
	sub.f32 	%f85, %f3, %f73;
	mul.f32 	%f86, %f84, %f77;
	fma.rn.f32 	%f87, %f83, %f74, %f86;
	fma.rn.f32 	%f88, %f85, %f80, %f87;
	mul.f32 	%f89, %f84, %f78;
	fma.rn.f32 	%f90, %f83, %f75, %f89;
	fma.rn.f32 	%f91, %f85, %f81, %f90;
	mul.f32 	%f92, %f84, %f79;
	fma.rn.f32 	%f93, %f83, %f76, %f92;
	fma.rn.f32 	%f94, %f85, %f82, %f93;
	mul.f32 	%f95, %f84, %f91;
	fma.rn.f32 	%f96, %f83, %f88, %f95;
	fma.rn.f32 	%f97, %f85, %f94, %f96;
	neg.f32 	%f98, %f97;
	setp.lt.f32 	%p9, %f70, %f98;
	selp.f32 	%f99, %f98, %f70, %p9;
	selp.b32 	%r45, %r44, %r43, %p9;
	setp.eq.f32 	%p10, %f99, %f98;
	min.s32 	%r46, %r45, %r44;
	selp.b32 	%r47, %r46, %r45, %p10;
	add.s32 	%r48, %r101, 3;
	ld.const.f32 	%f100, [%rd21+36];
	ld.const.f32 	%f101, [%rd21+40];
	ld.const.f32 	%f102, [%rd21+44];
	ld.const.f32 	%f103, [%rd24+108];
	ld.const.f32 	%f104, [%rd24+112];
	ld.const.f32 	%f105, [%rd24+116];
	ld.const.f32 	%f106, [%rd24+120];
	ld.const.f32 	%f107, [%rd24+124];
	ld.const.f32 	%f108, [%rd24+128];
	ld.const.f32 	%f109, [%rd24+132];
	ld.const.f32 	%f110, [%rd24+136];
	ld.const.f32 	%f111, [%rd24+140];
	sub.f32 	%f112, %f1, %f100;
	sub.f32 	%f113, %f2, %f101;
	sub.f32 	%f114, %f3, %f102;
	mul.f32 	%f115, %f113, %f106;
	fma.rn.f32 	%f116, %f112, %f103, %f115;
	fma.rn.f32 	%f117, %f114, %f109, %f116;
	mul.f32 	%f118, %f113, %f107;
	fma.rn.f32 	%f119, %f112, %f104, %f118;
	fma.rn.f32 	%f120, %f114, %f110, %f119;
	mul.f32 	%f121, %f113, %f108;
	fma.rn.f32 	%f122, %f112, %f105, %f121;
	fma.rn.f32 	%f123, %f114, %f111, %f122;
	mul.f32 	%f124, %f113, %f120;
	fma.rn.f32 	%f125, %f112, %f117, %f124;
	fma.rn.f32 	%f126, %f114, %f123, %f125;
	neg.f32 	%f127, %f126;
	setp.lt.f32 	%p11, %f99, %f127;
	selp.f32 	%f128, %f127, %f99, %p11;
	selp.b32 	%r49, %r48, %r47, %p11;
	setp.eq.f32 	%p12, %f128, %f127;
	min.s32 	%r50, %r49, %r48;
	selp.b32 	%r51, %r50, %r49, %p12;
	add.s32 	%r52, %r101, 4;
	ld.const.f32 	%f129, [%rd21+48];
	ld.const.f32 	%f130, [%rd21+52];
	ld.const.f32 	%f131, [%rd21+56];
	ld.const.f32 	%f132, [%rd24+144];
	ld.const.f32 	%f133, [%rd24+148];
	ld.const.f32 	%f134, [%rd24+152];
	ld.const.f32 	%f135, [%rd24+156];
	ld.const.f32 	%f136, [%rd24+160];
	ld.const.f32 	%f137, [%rd24+164];
	ld.const.f32 	%f138, [%rd24+168];
	ld.const.f32 	%f139, [%rd24+172];
	ld.const.f32 	%f140, [%rd24+176];
	sub.f32 	%f141, %f1, %f129;
	sub.f32 	%f142, %f2, %f130;
	sub.f32 	%f143, %f3, %f131;
	mul.f32 	%f144, %f142, %f135;
	fma.rn.f32 	%f145, %f141, %f132, %f144;
	fma.rn.f32 	%f146, %f143, %f138, %f145;
	mul.f32 	%f147, %f142, %f136;
	fma.rn.f32 	%f148, %f141, %f133, %f147;
	fma.rn.f32 	%f149, %f143, %f139, %f148;
	mul.f32 	%f150, %f142, %f137;
	fma.rn.f32 	%f151, %f141, %f134, %f150;
	fma.rn.f32 	%f152, %f143, %f140, %f151;
	mul.f32 	%f153, %f142, %f149;
	fma.rn.f32 	%f154, %f141, %f146, %f153;
	fma.rn.f32 	%f155, %f143, %f152, %f154;
	neg.f32 	%f156, %f155;
	setp.lt.f32 	%p13, %f128, %f156;
	selp.f32 	%f157, %f156, %f128, %p13;
	selp.b32 	%r53, %r52, %r51, %p13;
	setp.eq.f32 	%p14, %f157, %f156;
	min.s32 	%r54, %r53, %r52;
	selp.b32 	%r55, %r54, %r53, %p14;
	add.s32 	%r56, %r101, 5;
	ld.const.f32 	%f158, [%rd21+60];
	ld.const.f32 	%f159, [%rd21+64];
	ld.const.f32 	%f160, [%rd21+68];
	ld.const.f32 	%f161, [%rd24+180];
	ld.const.f32 	%f162, [%rd24+184];
	ld.const.f32 	%f163, [%rd24+188];
	ld.const.f32 	%f164, [%rd24+192];
	ld.const.f32 	%f165, [%rd24+196];
	ld.const.f32 	%f166, [%rd24+200];
	ld.const.f32 	%f167, [%rd24+204];
	ld.const.f32 	%f168, [%rd24+208];
	ld.const.f32 	%f169, [%rd24+212];
	sub.f32 	%f170, %f1, %f158;
	sub.f32 	%f171, %f2, %f159;
	sub.f32 	%f172, %f3, %f160;
	mul.f32 	%f173, %f171, %f164;
	fma.rn.f32 	%f174, %f170, %f161, %f173;
	fma.rn.f32 	%f175, %f172, %f167, %f174;
	mul.f32 	%f176, %f171, %f165;
	fma.rn.f32 	%f177, %f170, %f162, %f176;
	fma.rn.f32 	%f178, %f172, %f168, %f177;
	mul.f32 	%f179, %f171, %f166;
	fma.rn.f32 	%f180, %f170, %f163, %f179;
	fma.rn.f32 	%f181, %f172, %f169, %f180;
	mul.f32 	%f182, %f171, %f178;
	fma.rn.f32 	%f183, %f170, %f175, %f182;
	fma.rn.f32 	%f184, %f172, %f181, %f183;
	neg.f32 	%f185, %f184;
	setp.lt.f32 	%p15, %f157, %f185;
	selp.f32 	%f186, %f185, %f157, %p15;
	selp.b32 	%r57, %r56, %r55, %p15;
	setp.eq.f32 	%p16, %f186, %f185;
	min.s32 	%r58, %r57, %r56;
	selp.b32 	%r59, %r58, %r57, %p16;
	add.s32 	%r60, %r101, 6;
	ld.const.f32 	%f187, [%rd21+72];
	ld.const.f32 	%f188, [%rd21+76];
	ld.const.f32 	%f189, [%rd21+80];
	ld.const.f32 	%f190, [%rd24+216];
	ld.const.f32 	%f191, [%rd24+220];
	ld.const.f32 	%f192, [%rd24+224];
	ld.const.f32 	%f193, [%rd24+228];
	ld.const.f32 	%f194, [%rd24+232];
	ld.const.f32 	%f195, [%rd24+236];
	ld.const.f32 	%f196, [%rd24+240];
	ld.const.f32 	%f197, [%rd24+244];
	ld.const.f32 	%f198, [%rd24+248];
	sub.f32 	%f199, %f1, %f187;
	sub.f32 	%f200, %f2, %f188;
	sub.f32 	%f201, %f3, %f189;
	mul.f32 	%f202, %f200, %f193;
	fma.rn.f32 	%f203, %f199, %f190, %f202;
	fma.rn.f32 	%f204, %f201, %f196, %f203;
	mul.f32 	%f205, %f200, %f194;
	fma.rn.f32 	%f206, %f199, %f191, %f205;
	fma.rn.f32 	%f207, %f201, %f197, %f206;
	mul.f32 	%f208, %f200, %f195;
	fma.rn.f32 	%f209, %f199, %f192, %f208;
	fma.rn.f32 	%f210, %f201, %f198, %f209;
	mul.f32 	%f211, %f200, %f207;
	fma.rn.f32 	%f212, %f199, %f204, %f211;
	fma.rn.f32 	%f213, %f201, %f210, %f212;
	neg.f32 	%f214, %f213;
	setp.lt.f32 	%p17, %f186, %f214;
	selp.f32 	%f215, %f214, %f186, %p17;
	selp.b32 	%r61, %r60, %r59, %p17;
	setp.eq.f32 	%p18, %f215, %f214;
	min.s32 	%r62, %r61, %r60;
	selp.b32 	%r63, %r62, %r61, %p18;
	add.s32 	%r64, %r101, 7;
	ld.const.f32 	%f216, [%rd21+84];
	ld.const.f32 	%f217, [%rd21+88];
	ld.const.f32 	%f218, [%rd21+92];
	ld.const.f32 	%f219, [%rd24+252];
	ld.const.f32 	%f220, [%rd24+256];
	ld.const.f32 	%f221, [%rd24+260];
	ld.const.f32 	%f222, [%rd24+264];
	ld.const.f32 	%f223, [%rd24+268];
	ld.const.f32 	%f224, [%rd24+272];
	ld.const.f32 	%f225, [%rd24+276];
	ld.const.f32 	%f226, [%rd24+280];
	ld.const.f32 	%f227, [%rd24+284];
	sub.f32 	%f228, %f1, %f216;
	sub.f32 	%f229, %f2, %f217;
	sub.f32 	%f230, %f3, %f218;
	mul.f32 	%f231, %f229, %f222;
	fma.rn.f32 	%f232, %f228, %f219, %f231;
	fma.rn.f32 	%f233, %f230, %f225, %f232;
	mul.f32 	%f234, %f229, %f223;
	fma.rn.f32 	%f235, %f228, %f220, %f234;
	fma.rn.f32 	%f236, %f230, %f226, %f235;
	mul.f32 	%f237, %f229, %f224;
	fma.rn.f32 	%f238, %f228, %f221, %f237;
	fma.rn.f32 	%f239, %f230, %f227, %f238;
	mul.f32 	%f240, %f229, %f236;
	fma.rn.f32 	%f241, %f228, %f233, %f240;
	fma.rn.f32 	%f242, %f230, %f239, %f241;
	neg.f32 	%f243, %f242;
	setp.lt.f32 	%p19, %f215, %f243;
	selp.f32 	%f446, %f243, %f215, %p19;
	selp.b32 	%r65, %r64, %r63, %p19;
	setp.eq.f32 	%p20, %f446, %f243;
	min.s32 	%r66, %r65, %r64;
	selp.b32 	%r112, %r66, %r65, %p20;
	add.s32 	%r101, %r101, 8;
	and.b32  	%r107, %r97, 2147483640;
	setp.ne.s32 	%p21, %r101, %r107;
	@%p21 bra 	$L__BB0_5;
$L__BB0_6:
	setp.eq.s32 	%p22, %r2, 0;
	@%p22 bra 	$L__BB0_14;
	add.s32 	%r68, %r2, -1;
	setp.lt.u32 	%p23, %r68, 3;
	@%p23 bra 	$L__BB0_9;
	mul.wide.u32 	%rd25, %r107, 12;
	mov.u64 	%rd26, avgGPU;
	add.s64 	%rd27, %rd26, %rd25;
	ld.const.f32 	%f244, [%rd27];
	ld.const.f32 	%f245, [%rd27+4];
	ld.const.f32 	%f246, [%rd27+8];
	mul.wide.u32 	%rd28, %r107, 36;
	mov.u64 	%rd29, covGPU;
	add.s64 	%rd30, %rd29, %rd28;
	ld.const.f32 	%f247, [%rd30];
	ld.const.f32 	%f248, [%rd30+4];
	ld.const.f32 	%f249, [%rd30+8];
	ld.const.f32 	%f250, [%rd30+12];
	ld.const.f32 	%f251, [%rd30+16];
	ld.const.f32 	%f252, [%rd30+20];
	ld.const.f32 	%f253, [%rd30+24];
	ld.const.f32 	%f254, [%rd30+28];
	ld.const.f32 	%f255, [%rd30+32];
	sub.f32 	%f256, %f1, %f244;
	sub.f32 	%f257, %f2, %f245;
	sub.f32 	%f258, %f3, %f246;
	mul.f32 	%f259, %f257, %f250;
	fma.rn.f32 	%f260, %f256, %f247, %f259;
	fma.rn.f32 	%f261, %f258, %f253, %f260;
	mul.f32 	%f262, %f257, %f251;
	fma.rn.f32 	%f263, %f256, %f248, %f262;
	fma.rn.f32 	%f264, %f258, %f254, %f263;
	mul.f32 	%f265, %f257, %f252;
	fma.rn.f32 	%f266, %f256, %f249, %f265;
	fma.rn.f32 	%f267, %f258, %f255, %f266;
	mul.f32 	%f268, %f257, %f264;
	fma.rn.f32 	%f269, %f256, %f261, %f268;
	fma.rn.f32 	%f270, %f258, %f267, %f269;
	neg.f32 	%f271, %f270;
	setp.lt.f32 	%p24, %f446, %f271;
	selp.f32 	%f272, %f271, %f446, %p24;
	selp.b32 	%r69, %r107, %r112, %p24;
	setp.eq.f32 	%p25, %f272, %f271;
	min.s32 	%r70, %r69, %r107;
	selp.b32 	%r71, %r70, %r69, %p25;
	add.s32 	%r72, %r107, 1;
	ld.const.f32 	%f273, [%rd27+12];
	ld.const.f32 	%f274, [%rd27+16];
	ld.const.f32 	%f275, [%rd27+20];
	ld.const.f32 	%f276, [%rd30+36];
	ld.const.f32 	%f277, [%rd30+40];
	ld.const.f32 	%f278, [%rd30+44];
	ld.const.f32 	%f279, [%rd30+48];
	ld.const.f32 	%f280, [%rd30+52];
	ld.const.f32 	%f281, [%rd30+56];
	ld.const.f32 	%f282, [%rd30+60];
	ld.const.f32 	%f283, [%rd30+64];
	ld.const.f32 	%f284, [%rd30+68];
	sub.f32 	%f285, %f1, %f273;
	sub.f32 	%f286, %f2, %f274;
	sub.f32 	%f287, %f3, %f275;
	mul.f32 	%f288, %f286, %f279;
	fma.rn.f32 	%f289, %f285, %f276, %f288;
	fma.rn.f32 	%f290, %f287, %f282, %f289;
	mul.f32 	%f291, %f286, %f280;
	fma.rn.f32 	%f292, %f285, %f277, %f291;
	fma.rn.f32 	%f293, %f287, %f283, %f292;
	mul.f32 	%f294, %f286, %f281;
	fma.rn.f32 	%f295, %f285, %f278, %f294;
	fma.rn.f32 	%f296, %f287, %f284, %f295;
	mul.f32 	%f297, %f286, %f293;
	fma.rn.f32 	%f298, %f285, %f290, %f297;
	fma.rn.f32 	%f299, %f287, %f296, %f298;
	neg.f32 	%f300, %f299;
	setp.lt.f32 	%p26, %f272, %f300;
	selp.f32 	%f301, %f300, %f272, %p26;
	selp.b32 	%r73, %r72, %r71, %p26;
	setp.eq.f32 	%p27, %f301, %f300;
	min.s32 	%r74, %r73, %r72;
	selp.b32 	%r75, %r74, %r73, %p27;
	add.s32 	%r76, %r107, 2;
	ld.const.f32 	%f302, [%rd27+24];
	ld.const.f32 	%f303, [%rd27+28];
	ld.const.f32 	%f304, [%rd27+32];
	ld.const.f32 	%f305, [%rd30+72];
	ld.const.f32 	%f306, [%rd30+76];
	ld.const.f32 	%f307, [%rd30+80];
	ld.const.f32 	%f308, [%rd30+84];
	ld.const.f32 	%f309, [%rd30+88];
	ld.const.f32 	%f310, [%rd30+92];
	ld.const.f32 	%f311, [%rd30+96];
	ld.const.f32 	%f312, [%rd30+100];
	ld.const.f32 	%f313, [%rd30+104];
	sub.f32 	%f314, %f1, %f302;
	sub.f32 	%f315, %f2, %f303;
	sub.f32 	%f316, %f3, %f304;
	mul.f32 	%f317, %f315, %f308;
	fma.rn.f32 	%f318, %f314, %f305, %f317;
	fma.rn.f32 	%f319, %f316, %f311, %f318;
	mul.f32 	%f320, %f315, %f309;
	fma.rn.f32 	%f321, %f314, %f306, %f320;
	fma.rn.f32 	%f322, %f316, %f312, %f321;
	mul.f32 	%f323, %f315, %f310;
	fma.rn.f32 	%f324, %f314, %f307, %f323;
	fma.rn.f32 	%f325, %f316, %f313, %f324;
	mul.f32 	%f326, %f315, %f322;
	fma.rn.f32 	%f327, %f314, %f319, %f326;
	fma.rn.f32 	%f328, %f316, %f325, %f327;
	neg.f32 	%f329, %f328;
	setp.lt.f32 	%p28, %f301, %f329;
	selp.f32 	%f330, %f329, %f301, %p28;
	selp.b32 	%r77, %r76, %r75, %p28;
	setp.eq.f32 	%p29, %f330, %f329;
	min.s32 	%r78, %r77, %r76;
	selp.b32 	%r79, %r78, %r77, %p29;
	add.s32 	%r80, %r107, 3;
	ld.const.f32 	%f331, [%rd27+36];
	ld.const.f32 	%f332, [%rd27+40];
	ld.const.f32 	%f333, [%rd27+44];
	ld.const.f32 	%f334, [%rd30+108];
	ld.const.f32 	%f335, [%rd30+112];
	ld.const.f32 	%f336, [%rd30+116];
	ld.const.f32 	%f337, [%rd30+120];
	ld.const.f32 	%f338, [%rd30+124];
	ld.const.f32 	%f339, [%rd30+128];
	ld.const.f32 	%f340, [%rd30+132];
	ld.const.f32 	%f341, [%rd30+136];
	ld.const.f32 	%f342, [%rd30+140];
	sub.f32 	%f343, %f1, %f331;
	sub.f32 	%f344, %f2, %f332;
	sub.f32 	%f345, %f3, %f333;
	mul.f32 	%f346, %f344, %f337;
	fma.rn.f32 	%f347, %f343, %f334, %f346;
	fma.rn.f32 	%f348, %f345, %f340, %f347;
	mul.f32 	%f349, %f344, %f338;
	fma.rn.f32 	%f350, %f343, %f335, %f349;
	fma.rn.f32 	%f351, %f345, %f341, %f350;
	mul.f32 	%f352, %f344, %f339;
	fma.rn.f32 	%f353, %f343, %f336, %f352;
	fma.rn.f32 	%f354, %f345, %f342, %f353;
	mul.f32 	%f355, %f344, %f351;
	fma.rn.f32 	%f356, %f343, %f348, %f355;
	fma.rn.f32 	%f357, %f345, %f354, %f356;
	neg.f32 	%f358, %f357;
	setp.lt.f32 	%p30, %f330, %f358;
	selp.f32 	%f446, %f358, %f330, %p30;
	selp.b32 	%r81, %r80, %r79, %p30;
	setp.eq.f32 	%p31, %f446, %f358;
	min.s32 	%r82, %r81, %r80;
	selp.b32 	%r112, %r82, %r81, %p31;
	add.s32 	%r107, %r107, 4;
$L__BB0_9:
	ld.param.u32 	%r98, [_Z6kernelP6uchar4mmi_param_3];
	and.b32  	%r84, %r98, 3;
	setp.eq.s32 	%p32, %r84, 0;
	@%p32 bra 	$L__BB0_14;
	setp.eq.s32 	%p33, %r84, 1;
	@%p33 bra 	$L__BB0_12;
	mul.wide.u32 	%rd31, %r107, 12;
	add.s64 	%rd33, %rd38, %rd31;
	ld.const.f32 	%f359, [%rd33];
	ld.const.f32 	%f360, [%rd33+4];
	ld.const.f32 	%f361, [%rd33+8];
	mul.wide.u32 	%rd34, %r107, 36;
	add.s64 	%rd36, %rd41, %rd34;
	ld.const.f32 	%f362, [%rd36];
	ld.const.f32 	%f363, [%rd36+4];
	ld.const.f32 	%f364, [%rd36+8];
	ld.const.f32 	%f365, [%rd36+12];
	ld.const.f32 	%f366, [%rd36+16];
	ld.const.f32 	%f367, [%rd36+20];
	ld.const.f32 	%f368, [%rd36+24];
	ld.const.f32 	%f369, [%rd36+28];
	ld.const.f32 	%f370, [%rd36+32];
	sub.f32 	%f371, %f1, %f359;
	sub.f32 	%f372, %f2, %f360;
	sub.f32 	%f373, %f3, %f361;
	mul.f32 	%f374, %f372, %f365;
	fma.rn.f32 	%f375, %f371, %f362, %f374;
	fma.rn.f32 	%f376, %f373, %f368, %f375;
	mul.f32 	%f377, %f372, %f366;
	fma.rn.f32 	%f378, %f371, %f363, %f377;
	fma.rn.f32 	%f379, %f373, %f369, %f378;
	mul.f32 	%f380, %f372, %f367;
	fma.rn.f32 	%f381, %f371, %f364, %f380;
	fma.rn.f32 	%f382, %f373, %f370, %f381;
	mul.f32 	%f383, %f372, %f379;
	fma.rn.f32 	%f384, %f371, %f376, %f383;
	fma.rn.f32 	%f385, %f373, %f382, %f384;
	neg.f32 	%f386, %f385;
	setp.lt.f32 	%p34, %f446, %f386;
	selp.f32 	%f387, %f386, %f446, %p34;
	selp.b32 	%r85, %r107, %r112, %p34;
	setp.eq.f32 	%p35, %f387, %f386;
	min.s32 	%r86, %r85, %r107;
	selp.b32 	%r87, %r86, %r85, %p35;
	add.s32 	%r88, %r107, 1;
	ld.const.f32 	%f388, [%rd33+12];
	ld.const.f32 	%f389, [%rd33+16];
	ld.const.f32 	%f390, [%rd33+20];
	ld.const.f32 	%f391, [%rd36+36];
	ld.const.f32 	%f392, [%rd36+40];
	ld.const.f32 	%f393, [%rd36+44];
	ld.const.f32 	%f394, [%rd36+48];
	ld.const.f32 	%f395, [%rd36+52];
	ld.const.f32 	%f396, [%rd36+56];
	ld.const.f32 	%f397, [%rd36+60];
	ld.const.f32 	%f398, [%rd36+64];
	ld.const.f32 	%f399, [%rd36+68];
	sub.f32 	%f400, %f1, %f388;
	sub.f32 	%f401, %f2, %f389;
	sub.f32 	%f402, %f3, %f390;
	mul.f32 	%f403, %f401, %f394;
	fma.rn.f32 	%f404, %f400, %f391, %f403;
	fma.rn.f32 	%f405, %f402, %f397, %f404;
	mul.f32 	%f406, %f401, %f395;
	fma.rn.f32 	%f407, %f400, %f392, %f406;
	fma.rn.f32 	%f408, %f402, %f398, %f407;
	mul.f32 	%f409, %f401, %f396;
	fma.rn.f32 	%f410, %f400, %f393, %f409;
	fma.rn.f32 	%f411, %f402, %f399, %f410;
	mul.f32 	%f412, %f401, %f408;
	fma.rn.f32 	%f413, %f400, %f405, %f412;
	fma.rn.f32 	%f414, %f402, %f411, %f413;
	neg.f32 	%f415, %f414;
	setp.lt.f32 	%p36, %f387, %f415;
	selp.f32 	%f446, %f415, %f387, %p36;
	selp.b32 	%r89, %r88, %r87, %p36;
	setp.eq.f32 	%p37, %f446, %f415;
	min.s32 	%r90, %r89, %r88;
	selp.b32 	%r112, %r90, %r89, %p37;
	add.s32 	%r107, %r107, 2;
$L__BB0_12:
	ld.param.u32 	%r99, [_Z6kernelP6uchar4mmi_param_3];
	and.b32  	%r91, %r99, 1;
	setp.eq.b32 	%p38, %r91, 1;
	not.pred 	%p39, %p38;
	@%p39 bra 	$L__BB0_14;
	mul.wide.u32 	%rd37, %r107, 12;
	add.s64 	%rd39, %rd38, %rd37;
	ld.const.f32 	%f416, [%rd39];
	ld.const.f32 	%f417, [%rd39+4];
	ld.const.f32 	%f418, [%rd39+8];
	mul.wide.u32 	%rd40, %r107, 36;
	add.s64 	%rd42, %rd41, %rd40;
	ld.const.f32 	%f419, [%rd42];
	ld.const.f32 	%f420, [%rd42+4];
	ld.const.f32 	%f421, [%rd42+8];
	ld.const.f32 	%f422, [%rd42+12];
	ld.const.f32 	%f423, [%rd42+16];
	ld.const.f32 	%f424, [%rd42+20];
	ld.const.f32 	%f425, [%rd42+24];
	ld.const.f32 	%f426, [%rd42+28];
	ld.const.f32 	%f427, [%rd42+32];
	sub.f32 	%f428, %f1, %f416;
	sub.f32 	%f429, %f2, %f417;
	sub.f32 	%f430, %f3, %f418;
	mul.f32 	%f431, %f429, %f422;
	fma.rn.f32 	%f432, %f428, %f419, %f431;
	fma.rn.f32 	%f433, %f430, %f425, %f432;
	mul.f32 	%f434, %f429, %f423;
	fma.rn.f32 	%f435, %f428, %f420, %f434;
	fma.rn.f32 	%f436, %f430, %f426, %f435;
	mul.f32 	%f437, %f429, %f424;
	fma.rn.f32 	%f438, %f428, %f421, %f437;
	fma.rn.f32 	%f439, %f430, %f427, %f438;
	mul.f32 	%f440, %f429, %f436;
	fma.rn.f32 	%f441, %f428, %f433, %f440;
	fma.rn.f32 	%f442, %f430, %f439, %f441;
	neg.f32 	%f443, %f442;
	setp.lt.f32 	%p40, %f446, %f443;
	selp.f32 	%f444, %f443, %f446, %p40;
	selp.b32 	%r92, %r107, %r112, %p40;
	setp.eq.f32 	%p41, %f444, %f443;
	min.s32 	%r93, %r92, %r107;
	selp.b32 	%r112, %r93, %r92, %p41;
$L__BB0_14:
	ld.param.u64 	%rd47, [_Z6kernelP6uchar4mmi_param_0];
	cvta.to.global.u64 	%rd43, %rd47;
	shl.b64 	%rd44, %rd48, 2;
	add.s64 	%rd45, %rd43, %rd44;
	st.global.u8 	[%rd45+3], %r112;
	add.s64 	%rd48, %rd48, %rd3;
	setp.lt.u64 	%p42, %rd48, %rd4;
	@%p42 bra 	$L__BB0_3;
	bra.uni 	$L__BB0_17;
$L__BB0_15:
	cvt.u16.u32 	%rs1, %r112;
$L__BB0_16:
	shl.b64 	%rd14, %rd48, 2;
	add.s64 	%rd15, %rd1, %rd14;
	st.global.u8 	[%rd15+3], %rs1;
	add.s64 	%rd48, %rd48, %rd3;
	setp.lt.u64 	%p3, %rd48, %rd4;
	@%p3 bra 	$L__BB0_16;
$L__BB0_17:
	ret;

}


// ===== COMPILED SASS (sm_100) =====

	.target	sm_100

	.elftype	@"ET_EXEC"


//--------------------- .note.nv.tkinfo           --------------------------
	.section	.note.nv.tkinfo,"",@"SHT_NOTE"
	.sectionflags	@"SHF_NOTE_NV_TKINFO"
	.tkinfo
        /*0018*/ 	.word	0x00000002
        /*0030*/ 	.string	""
        /*0030*/ 	.string	"ptxas"
        /*0030*/ 	.string	"Cuda compilation tools, release 13.0, V13.0.88"
        /*0030*/ 	.string	"Build cuda_13.0.r13.0/compiler.36424714_0"
        /*0030*/ 	.string	"-arch sm_100 -m 64 "



//--------------------- .note.nv.cuinfo           --------------------------
	.section	.note.nv.cuinfo,"",@"SHT_NOTE"
	.sectionflags	@"SHF_NOTE_NV_CUINFO"
        /*0018*/ 	.short	0x0002
        /*001a*/ 	.short	0x0064
        /*001c*/ 	.short	0x0082
	.zero		2


//--------------------- .nv.info                  --------------------------
	.section	.nv.info,"",@"SHT_CUDA_INFO"
	.align	4


	//----- nvinfo : EIATTR_REGCOUNT
	.align		4
        /*0000*/ 	.byte	0x04, 0x2f
        /*0002*/ 	.short	(.L_3 - .L_2)
	.align		4
.L_2:
        /*0004*/ 	.word	index@(_Z6kernelP6uchar4mmi)
        /*0008*/ 	.word	0x00000020


	//----- nvinfo : EIATTR_FRAME_SIZE
	.align		4
.L_3:
        /*000c*/ 	.byte	0x04, 0x11
        /*000e*/ 	.short	(.L_5 - .L_4)
	.align		4
.L_4:
        /*0010*/ 	.word	index@(_Z6kernelP6uchar4mmi)
        /*0014*/ 	.word	0x00000000


	//----- nvinfo : EIATTR_MIN_STACK_SIZE
	.align		4
.L_5:
        /*0018*/ 	.byte	0x04, 0x12
        /*001a*/ 	.short	(.L_7 - .L_6)
	.align		4
.L_6:
        /*001c*/ 	.word	index@(_Z6kernelP6uchar4mmi)
        /*0020*/ 	.word	0x00000000
.L_7:


//--------------------- .nv.compat                --------------------------
	.section	.nv.compat,"",@"SHT_CUDA_COMPAT_INFO"
	.align	4
        /*0000*/ 	.byte	0x02, 0x09, 0x00, 0x00, 0x02, 0x02, 0x01, 0x00, 0x02, 0x05, 0x05, 0x00, 0x03, 0x07, 0x01, 0x01
        /*0010*/ 	.byte	0x02, 0x03, 0x00, 0x00, 0x02, 0x06, 0x01, 0x00, 0x04, 0x0b, 0x08, 0x00, 0x09, 0x00, 0x00, 0x00
        /*0020*/ 	.byte	0x00, 0x00, 0x00, 0x00


//--------------------- .nv.info._Z6kernelP6uchar4mmi --------------------------
	.section	.nv.info._Z6kernelP6uchar4mmi,"",@"SHT_CUDA_INFO"
	.sectionflags	@""
	.align	4


	//----- nvinfo : EIATTR_CUDA_API_VERSION
	.align		4
        /*0000*/ 	.byte	0x04, 0x37
        /*0002*/ 	.short	(.L_9 - .L_8)
.L_8:
        /*0004*/ 	.word	0x00000082


	//----- nvinfo : EIATTR_KPARAM_INFO
	.align		4
.L_9:
        /*0008*/ 	.byte	0x04, 0x17
        /*000a*/ 	.short	(.L_11 - .L_10)
.L_10:
        /*000c*/ 	.word	0x00000000
        /*0010*/ 	.short	0x0003
        /*0012*/ 	.short	0x0018
        /*0014*/ 	.byte	0x00, 0xf0, 0x11, 0x00


	//----- nvinfo : EIATTR_KPARAM_INFO
	.align		4
.L_11:
        /*0018*/ 	.byte	0x04, 0x17
        /*001a*/ 	.short	(.L_13 - .L_12)
.L_12:
        /*001c*/ 	.word	0x00000000
        /*0020*/ 	.short	0x0002
        /*0022*/ 	.short	0x0010
        /*0024*/ 	.byte	0x00, 0xf0, 0x21, 0x00


	//----- nvinfo : EIATTR_KPARAM_INFO
	.align		4
.L_13:
        /*0028*/ 	.byte	0x04, 0x17
        /*002a*/ 	.short	(.L_15 - .L_14)
.L_14:
        /*002c*/ 	.word	0x00000000
        /*0030*/ 	.short	0x0001
        /*0032*/ 	.short	0x0008
        /*0034*/ 	.byte	0x00, 0xf0, 0x21, 0x00


	//----- nvinfo : EIATTR_KPARAM_INFO
	.align		4
.L_15:
        /*0038*/ 	.byte	0x04, 0x17
        /*003a*/ 	.short	(.L_17 - .L_16)
.L_16:
        /*003c*/ 	.word	0x00000000
        /*0040*/ 	.short	0x0000
        /*0042*/ 	.short	0x0000
        /*0044*/ 	.byte	0x00, 0xf5, 0x21, 0x00


	//----- nvinfo : EIATTR_SPARSE_MMA_MASK
	.align		4
.L_17:
        /*0048*/ 	.byte	0x03, 0x50
        /*004a*/ 	.short	0x0000


	//----- nvinfo : EIATTR_MAXREG_COUNT
	.align		4
        /*004c*/ 	.byte	0x03, 0x1b
        /*004e*/ 	.short	0x00ff


	//----- nvinfo : EIATTR_MERCURY_ISA_VERSION
	.align		4
        /*0050*/ 	.byte	0x03, 0x5f
        /*0052*/ 	.short	0x0101


	//----- nvinfo : EIATTR_UNUSED_LOAD_BYTE_OFFSET
	.align		4
        /*0054*/ 	.byte	0x04, 0x44
        /*0056*/ 	.short	(.L_19 - .L_18)


	//   ....[0]....
.L_18:
        /*0058*/ 	.word	0x000001e0
        /*005c*/ 	.word	0x00000007


	//----- nvinfo : EIATTR_VRC_CTA_INIT_COUNT
	.align		4
.L_19:
        /*0060*/ 	.byte	0x02, 0x4a
	.zero		1
	.zero		1


	//----- nvinfo : EIATTR_EXIT_INSTR_OFFSETS
	.align		4
        /*0064*/ 	.byte	0x04, 0x1c
        /*0066*/ 	.short	(.L_21 - .L_20)


	//   ....[0]....
.L_20:
        /*0068*/ 	.word	0x00000120


	//   ....[1]....
        /*006c*/ 	.word	0x00001e60


	//   ....[2]....
        /*0070*/ 	.word	0x00001f00


	//----- nvinfo : EIATTR_CRS_STACK_SIZE
	.align		4
.L_21:
        /*0074*/ 	.byte	0x04, 0x1e
        /*0076*/ 	.short	(.L_23 - .L_22)
.L_22:
        /*0078*/ 	.word	0x00000000


	//----- nvinfo : EIATTR_CBANK_PARAM_SIZE
	.align		4
.L_23:
        /*007c*/ 	.byte	0x03, 0x19
        /*007e*/ 	.short	0x001c


	//----- nvinfo : EIATTR_PARAM_CBANK
	.align		4
        /*0080*/ 	.byte	0x04, 0x0a
        /*0082*/ 	.short	(.L_25 - .L_24)
	.align		4
.L_24:
        /*0084*/ 	.word	index@(.nv.constant0._Z6kernelP6uchar4mmi)
        /*0088*/ 	.short	0x0380
        /*008a*/ 	.short	0x001c


	//----- nvinfo : EIATTR_SW_WAR
	.align		4
.L_25:
        /*008c*/ 	.byte	0x04, 0x36
        /*008e*/ 	.short	(.L_27 - .L_26)
.L_26:
        /*0090*/ 	.word	0x00000008
.L_27:


//--------------------- .nv.callgraph             --------------------------
	.section	.nv.callgraph,"",@"SHT_CUDA_CALLGRAPH"
	.align	4
	.sectionentsize	8
	.align		4
        /*0000*/ 	.word	0x00000000
	.align		4
        /*0004*/ 	.word	0xffffffff
	.align		4
        /*0008*/ 	.word	0x00000000
	.align		4
        /*000c*/ 	.word	0xfffffffe
	.align		4
        /*0010*/ 	.word	0x00000000
	.align		4
        /*0014*/ 	.word	0xfffffffd
	.align		4
        /*0018*/ 	.word	0x00000000
	.align		4
        /*001c*/ 	.word	0xfffffffc


//--------------------- .nv.constant3             --------------------------
	.section	.nv.constant3,"a",@progbits
	.align	4
.nv.constant3:
	.type		avgGPU,@object
	.size		avgGPU,(covGPU - avgGPU)
avgGPU:
	.zero		384
	.type		covGPU,@object
	.size		covGPU,(.L_1 - covGPU)
covGPU:
	.zero		1152
.L_1:


//--------------------- .text._Z6kernelP6uchar4mmi --------------------------
	.section	.text._Z6kernelP6uchar4mmi,"ax",@progbits
	.align	128
        .global         _Z6kernelP6uchar4mmi
        .type           _Z6kernelP6uchar4mmi,@function
        .size           _Z6kernelP6uchar4mmi,(.L_x_9 - _Z6kernelP6uchar4mmi)
        .other          _Z6kernelP6uchar4mmi,@"STO_CUDA_ENTRY STV_DEFAULT"
_Z6kernelP6uchar4mmi:
.text._Z6kernelP6uchar4mmi:
[----:B------:R-:W-:Y:S01]  /*0000*/  LDC R1, c[0x0][0x37c] ;  /* 0x0000df00ff017b82 */ /* 0x000fe20000000800 */
[----:B------:R-:W0:Y:S01]  /*0010*/  S2R R0, SR_TID.X ;  /* 0x0000000000007919 */ /* 0x000e220000002100 */
[----:B------:R-:W1:Y:S06]  /*0020*/  LDCU UR6, c[0x0][0x360] ;  /* 0x00006c00ff0677ac */ /* 0x000e6c0008000800 */
[----:B------:R-:W2:Y:S01]  /*0030*/  S2UR UR12, SR_CTAID.X ;  /* 0x00000000000c79c3 */ /* 0x000ea20000002500 */
[----:B------:R-:W3:Y:S01]  /*0040*/  LDCU.64 UR8, c[0x0][0x390] ;  /* 0x00007200ff0877ac */ /* 0x000ee20008000a00 */
[----:B------:R-:W3:Y:S06]  /*0050*/  LDCU.64 UR10, c[0x0][0x388] ;  /* 0x00007100ff0a77ac */ /* 0x000eec0008000a00 */
[----:B------:R-:W2:Y:S01]  /*0060*/  LDC R2, c[0x0][0x360] ;  /* 0x0000d800ff027b82 */ /* 0x000ea20000000800 */
[----:B---3--:R-:W-:-:S02]  /*0070*/  UIMAD UR7, UR9, UR10, URZ ;  /* 0x0000000a090772a4 */ /* 0x008fc4000f8e02ff */
[----:B------:R-:W-:Y:S02]  /*0080*/  UIMAD.WIDE.U32 UR4, UR8, UR10, URZ ;  /* 0x0000000a080472a5 */ /* 0x000fe4000f8e00ff */
[----:B------:R-:W-:Y:S01]  /*0090*/  UIMAD UR8, UR8, UR11, UR7 ;  /* 0x0000000b080872a4 */ /* 0x000fe2000f8e0207 */
[----:B--2---:R-:W-:-:S03]  /*00a0*/  IMAD R3, R2, UR12, RZ ;  /* 0x0000000c02037c24 */ /* 0x004fc6000f8e02ff */
[----:B------:R-:W-:-:S03]  /*00b0*/  UIADD3 UR8, UPT, UPT, UR5, UR8, URZ ;  /* 0x0000000805087290 */ /* 0x000fc6000fffe0ff */
[----:B------:R-:W1:Y:S01]  /*00c0*/  LDCU UR7, c[0x0][0x370] ;  /* 0x00006e00ff0777ac */ /* 0x000e620008000800 */
[----:B0-----:R-:W-:-:S04]  /*00d0*/  IADD3 R0, P1, PT, R3, R0, RZ ;  /* 0x0000000003007210 */ /* 0x001fc80007f3e0ff */
[----:B------:R-:W-:Y:S02]  /*00e0*/  ISETP.GE.U32.AND P0, PT, R0, UR4, PT ;  /* 0x0000000400007c0c */ /* 0x000fe4000bf06070 */
[----:B------:R-:W-:-:S04]  /*00f0*/  IADD3.X R3, PT, PT, RZ, RZ, RZ, P1, !PT ;  /* 0x000000ffff037210 */ /* 0x000fc80000ffe4ff */
[----:B------:R-:W-:Y:S01]  /*0100*/  ISETP.GE.U32.AND.EX P0, PT, R3, UR8, PT, P0 ;  /* 0x0000000803007c0c */ /* 0x000fe2000bf06100 */
[----:B-1----:R-:W-:-:S12]  /*0110*/  UIMAD.WIDE.U32 UR6, UR6, UR7, URZ ;  /* 0x00000007060672a5 */ /* 0x002fd8000f8e00ff */
[----:B------:R-:W-:Y:S05]  /*0120*/  @P0 EXIT ;  /* 0x000000000000094d */ /* 0x000fea0003800000 */
[----:B------:R-:W0:Y:S01]  /*0130*/  LDCU UR9, c[0x0][0x398] ;  /* 0x00007300ff0977ac */ /* 0x000e220008000800 */
[----:B------:R-:W1:Y:S01]  /*0140*/  LDCU.64 UR14, c[0x0][0x358] ;  /* 0x00006b00ff0e77ac */ /* 0x000e620008000a00 */
[----:B0-----:R-:W-:Y:S02]  /*0150*/  UISETP.GE.AND UP0, UPT, UR9, 0x1, UPT ;  /* 0x000000010900788c */ /* 0x001fe4000bf06270 */
[----:B------:R-:W-:-:S06]  /*0160*/  UIADD3 UR10, UPT, UPT, UR9, -0x1, URZ ;  /* 0xffffffff090a7890 */ /* 0x000fcc000fffe0ff */
[----:B------:R-:W-:Y:S01]  /*0170*/  MOV R25, UR10 ;  /* 0x0000000a00197c02 */ /* 0x000fe20008000f00 */
[----:B-1----:R-:W-:Y:S06]  /*0180*/  BRA.U !UP0, `(.L_x_0) ;  /* 0x0000001d08387547 */ /* 0x002fec000b800000 */
[----:B------:R-:W-:-:S12]  /*0190*/  ULOP3.LUT UR9, UR9, 0x7, URZ, 0xc0, !UPT ;  /* 0x0000000709097892 */ /* 0x000fd8000f8ec0ff */
.L_x_6:
[----:B------:R-:W0:Y:S08]  /*01a0*/  LDC.64 R8, c[0x0][0x380] ;  /* 0x0000e000ff087b82 */ /* 0x000e300000000a00 */
[----:B------:R-:W1:Y:S01]  /*01b0*/  LDC R10, c[0x0][0x398] ;  /* 0x0000e600ff0a7b82 */ /* 0x000e620000000800 */
[----:B0-----:R-:W-:-:S04]  /*01c0*/  LEA R12, P0, R0, R8, 0x2 ;  /* 0x00000008000c7211 */ /* 0x001fc800078010ff */
[----:B------:R-:W-:-:S05]  /*01d0*/  LEA.HI.X R13, R0, R9, R3, 0x2, P0 ;  /* 0x00000009000d7211 */ /* 0x000fca00000f1403 */
[----:B------:R-:W2:Y:S01]  /*01e0*/  LDG.E R12, desc[UR14][R12.64] ;  /* 0x0000000e0c0c7981 */ /* 0x000ea2000c1e1900 */
[----:B-1----:R-:W-:Y:S01]  /*01f0*/  ISETP.GE.U32.AND P0, PT, R10, 0x8, PT ;  /* 0x000000080a00780c */ /* 0x002fe20003f06070 */
[----:B------:R-:W-:Y:S01]  /*0200*/  HFMA2 R2, -RZ, RZ, 0, 0 ;  /* 0x00000000ff027431 */ /* 0x000fe200000001ff */
[----:B------:R-:W-:Y:S02]  /*0210*/  MOV R4, 0xff7fffff ;  /* 0xff7fffff00047802 */ /* 0x000fe40000000f00 */
[C---:B--2---:R-:W-:Y:S02]  /*0220*/  PRMT R7, R12.reuse, 0x7770, RZ ;  /* 0x000077700c077816 */ /* 0x044fe400000000ff */
[C---:B------:R-:W-:Y:S02]  /*0230*/  PRMT R6, R12.reuse, 0x7771, RZ ;  /* 0x000077710c067816 */ /* 0x040fe400000000ff */
[----:B------:R-:W-:Y:S02]  /*0240*/  PRMT R5, R12, 0x7772, RZ ;  /* 0x000077720c057816 */ /* 0x000fe400000000ff */
[----:B------:R-:W-:-:S02]  /*0250*/  I2FP.F32.U32 R7, R7 ;  /* 0x0000000700077245 */ /* 0x000fc40000201000 */
[----:B------:R-:W-:Y:S02]  /*0260*/  I2FP.F32.U32 R6, R6 ;  /* 0x0000000600067245 */ /* 0x000fe40000201000 */
[----:B------:R-:W-:Y:S01]  /*0270*/  I2FP.F32.U32 R5, R5 ;  /* 0x0000000500057245 */ /* 0x000fe20000201000 */
[----:B------:R-:W-:Y:S06]  /*0280*/  @!P0 BRA `(.L_x_1) ;  /* 0x0000000c00888947 */ /* 0x000fec0003800000 */
[----:B------:R-:W-:Y:S02]  /*0290*/  MOV R4, 0xff7fffff ;  /* 0xff7fffff00047802 */ /* 0x000fe40000000f00 */
[----:B------:R-:W-:-:S07]  /*02a0*/  MOV R2, RZ ;  /* 0x000000ff00027202 */ /* 0x000fce0000000f00 */
.L_x_2:
[----:B------:R-:W-:Y:S01]  /*02b0*/  R2UR UR12, R2 ;  /* 0x00000000020c72ca */ /* 0x000fe200000e0000 */
[----:B------:R-:W-:-:S12]  /*02c0*/  UMOV UR10, 0x180 ;  /* 0x00000180000a7882 */ /* 0x000fd80000000000 */
[----:B------:R-:W-:Y:S02]  /*02d0*/  UIMAD UR11, UR12, 0xc, URZ ;  /* 0x0000000c0c0b78a4 */ /* 0x000fe4000f8e02ff */
[----:B------:R-:W-:-:S10]  /*02e0*/  UIMAD UR10, UR12, 0x24, UR10 ;  /* 0x000000240c0a78a4 */ /* 0x000fd4000f8e020a */
[----:B------:R-:W0:Y:S02]  /*02f0*/  LDCU.64 UR18, c[0x3][UR11] ;  /* 0x00c000000b1277ac */ /* 0x000e240008000a00 */
[----:B------:R-:W1:Y:S01]  /*0300*/  LDCU.64 UR26, c[0x3][UR10+0x10] ;  /* 0x00c002000a1a77ac */ /* 0x000e620008000a00 */
[----:B------:R-:W2:Y:S01]  /*0310*/  LDCU.64 UR22, c[0x3][UR10] ;  /* 0x00c000000a1677ac */ /* 0x000ea20008000a00 */
[----:B------:R-:W3:Y:S01]  /*0320*/  LDCU.64 UR20, c[0x3][UR11+0x8] ;  /* 0x00c001000b1477ac */ /* 0x000ee20008000a00 */
[----:B------:R-:W4:Y:S01]  /*0330*/  LDCU.64 UR24, c[0x3][UR10+0x8] ;  /* 0x00c001000a1877ac */ /* 0x000f220008000a00 */
[----:B0-----:R-:W-:Y:S01]  /*0340*/  FADD R12, R6, -UR19 ;  /* 0x80000013060c7e21 */ /* 0x001fe20008000000 */
[----:B------:R-:W-:Y:S01]  /*0350*/  FADD R11, R7, -UR18 ;  /* 0x80000012070b7e21 */ /* 0x000fe20008000000 */
[----:B------:R-:W0:Y:S02]  /*0360*/  LDCU.64 UR28, c[0x3][UR10+0x18] ;  /* 0x00c003000a1c77ac */ /* 0x000e240008000a00 */
[C---:B-1----:R-:W-:Y:S01]  /*0370*/  FMUL R14, R12.reuse, UR26 ;  /* 0x0000001a0c0e7c20 */ /* 0x042fe20008400000 */
[----:B------:R-:W1:Y:S03]  /*0380*/  LDCU.64 UR30, c[0x3][UR11+0x10] ;  /* 0x00c002000b1e77ac */ /* 0x000e660008000a00 */
[----:B--2---:R-:W-:Y:S01]  /*0390*/  FFMA R13, R11, UR23, R14 ;  /* 0x000000170b0d7c23 */ /* 0x004fe2000800000e */
[----:B------:R-:W2:Y:S01]  /*03a0*/  LDCU.64 UR38, c[0x3][UR11+0x18] ;  /* 0x00c003000b2677ac */ /* 0x000ea20008000a00 */
[----:B---3--:R-:W-:Y:S01]  /*03b0*/  FADD R16, R5, -UR20 ;  /* 0x8000001405107e21 */ /* 0x008fe20008000000 */
[----:B------:R-:W-:Y:S01]  /*03c0*/  FADD R23, R7, -UR21 ;  /* 0x8000001507177e21 */ /* 0x000fe20008000000 */
[----:B------:R-:W3:Y:S01]  /*03d0*/  LDCU.64 UR34, c[0x3][UR10+0x30] ;  /* 0x00c006000a2277ac */ /* 0x000ee20008000a00 */
[----:B----4-:R-:W-:Y:S01]  /*03e0*/  FMUL R14, R12, UR25 ;  /* 0x000000190c0e7c20 */ /* 0x010fe20008400000 */
[----:B------:R-:W4:Y:S01]  /*03f0*/  LDCU.64 UR42, c[0x3][UR10+0x50] ;  /* 0x00c00a000a2a77ac */ /* 0x000f220008000a00 */
[----:B0-----:R-:W-:-:S02]  /*0400*/  FFMA R15, R16, UR29, R13 ;  /* 0x0000001d100f7c23 */ /* 0x001fc4000800000d */
[C---:B------:R-:W-:Y:S01]  /*0410*/  FFMA R13, R11.reuse, UR22, R14 ;  /* 0x000000160b0d7c23 */ /* 0x040fe2000800000e */
[----:B------:R-:W0:Y:S01]  /*0420*/  LDCU.64 UR32, c[0x3][UR10+0x28] ;  /* 0x00c005000a2077ac */ /* 0x000e220008000a00 */
[C---:B------:R-:W-:Y:S01]  /*0430*/  FMUL R14, R12.reuse, UR27 ;  /* 0x0000001b0c0e7c20 */ /* 0x040fe20008400000 */
[----:B------:R-:W-:Y:S01]  /*0440*/  FMUL R17, R12, R15 ;  /* 0x0000000f0c117220 */ /* 0x000fe20000400000 */
[----:B------:R-:W-:Y:S01]  /*0450*/  FFMA R12, R16, UR28, R13 ;  /* 0x0000001c100c7c23 */ /* 0x000fe2000800000d */
[----:B------:R-:W5:Y:S01]  /*0460*/  LDCU.64 UR22, c[0x3][UR10+0x58] ;  /* 0x00c00b000a1677ac */ /* 0x000f620008000a00 */
[C---:B------:R-:W-:Y:S01]  /*0470*/  FFMA R15, R11.reuse, UR24, R14 ;  /* 0x000000180b0f7c23 */ /* 0x040fe2000800000e */
[C---:B-1----:R-:W-:Y:S01]  /*0480*/  FADD R13, R6.reuse, -UR30 ;  /* 0x8000001e060d7e21 */ /* 0x042fe20008000000 */
[----:B------:R-:W-:Y:S01]  /*0490*/  FFMA R11, R11, R12, R17 ;  /* 0x0000000c0b0b7223 */ /* 0x000fe20000000011 */
[----:B------:R-:W1:Y:S01]  /*04a0*/  LDCU.64 UR40, c[0x3][UR10+0x48] ;  /* 0x00c009000a2877ac */ /* 0x000e620008000a00 */
[----:B--2---:R-:W-:Y:S01]  /*04b0*/  FADD R17, R6, -UR39 ;  /* 0x8000002706117e21 */ /* 0x004fe20008000000 */
[----:B---3--:R-:W-:Y:S01]  /*04c0*/  FMUL R12, R13, UR35 ;  /* 0x000000230d0c7c20 */ /* 0x008fe20008400000 */
[----:B------:R-:W-:Y:S01]  /*04d0*/  FADD R14, R5, -UR31 ;  /* 0x8000001f050e7e21 */ /* 0x000fe20008000000 */
[----:B------:R-:W2:Y:S01]  /*04e0*/  LDCU.64 UR12, c[0x3][UR10+0x40] ;  /* 0x00c008000a0c77ac */ /* 0x000ea20008000a00 */
[----:B------:R-:W-:Y:S01]  /*04f0*/  FADD R19, R7, -UR38 ;  /* 0x8000002607137e21 */ /* 0x000fe20008000000 */
[----:B----4-:R-:W-:Y:S01]  /*0500*/  FMUL R20, R17, UR43 ;  /* 0x0000002b11147c20 */ /* 0x010fe20008400000 */
[----:B------:R-:W-:Y:S01]  /*0510*/  FMUL R18, R13, UR34 ;  /* 0x000000220d127c20 */ /* 0x000fe20008400000 */
[----:B------:R-:W3:Y:S01]  /*0520*/  LDCU.64 UR18, c[0x3][UR11+0x20] ;  /* 0x00c004000b1277ac */ /* 0x000ee20008000a00 */
[----:B0-----:R-:W-:Y:S01]  /*0530*/  FFMA R27, R23, UR32, R12 ;  /* 0x00000020171b7c23 */ /* 0x001fe2000800000c */
[----:B------:R-:W0:Y:S01]  /*0540*/  LDCU.64 UR16, c[0x3][UR10+0x20] ;  /* 0x00c004000a1077ac */ /* 0x000e220008000a00 */
[----:B-----5:R-:W-:Y:S01]  /*0550*/  FMUL R22, R17, UR22 ;  /* 0x0000001611167c20 */ /* 0x020fe20008400000 */
[----:B------:R-:W4:Y:S01]  /*0560*/  LDCU.64 UR36, c[0x3][UR10+0x38] ;  /* 0x00c007000a2477ac */ /* 0x000f220008000a00 */
[----:B-1----:R-:W-:-:S02]  /*0570*/  FFMA R21, R19, UR40, R20 ;  /* 0x0000002813157c23 */ /* 0x002fc40008000014 */
[----:B------:R-:W-:Y:S01]  /*0580*/  FFMA R29, R19, UR41, R22 ;  /* 0x00000029131d7c23 */ /* 0x000fe20008000016 */
[----:B------:R-:W1:Y:S01]  /*0590*/  LDCU.64 UR24, c[0x3][UR10+0x60] ;  /* 0x00c00c000a1877ac */ /* 0x000e620008000a00 */
[----:B--2---:R-:W-:Y:S01]  /*05a0*/  FFMA R20, R14, UR12, R27 ;  /* 0x0000000c0e147c23 */ /* 0x004fe2000800001b */
[----:B------:R-:W2:Y:S01]  /*05b0*/  LDCU.64 UR26, c[0x3][UR11+0x28] ;  /* 0x00c005000b1a77ac */ /* 0x000ea20008000a00 */
[----:B---3--:R-:W-:Y:S01]  /*05c0*/  FADD R12, R5, -UR18 ;  /* 0x80000012050c7e21 */ /* 0x008fe20008000000 */
[----:B------:R-:W3:Y:S01]  /*05d0*/  LDCU.64 UR30, c[0x3][UR10+0x78] ;  /* 0x00c00f000a1e77ac */ /* 0x000ee20008000a00 */
[----:B0-----:R-:W-:Y:S01]  /*05e0*/  FFMA R27, R23, UR17, R18 ;  /* 0x00000011171b7c23 */ /* 0x001fe20008000012 */
[C---:B------:R-:W-:Y:S01]  /*05f0*/  FMUL R18, R13.reuse, R20 ;  /* 0x000000140d127220 */ /* 0x040fe20000400000 */
[----:B------:R-:W0:Y:S01]  /*0600*/  LDCU.64 UR28, c[0x3][UR10+0x70] ;  /* 0x00c00e000a1c77ac */ /* 0x000e220008000a00 */
[----:B------:R-:W-:Y:S01]  /*0610*/  FFMA R15, R16, UR16, R15 ;  /* 0x00000010100f7c23 */ /* 0x000fe2000800000f */
[----:B----4-:R-:W-:Y:S01]  /*0620*/  FMUL R20, R13, UR36 ;  /* 0x000000240d147c20 */ /* 0x010fe20008400000 */
[----:B------:R-:W-:Y:S01]  /*0630*/  FFMA R27, R14, UR37, R27 ;  /* 0x000000250e1b7c23 */ /* 0x000fe2000800001b */
[----:B------:R-:W4:Y:S01]  /*0640*/  LDCU.64 UR20, c[0x3][UR10+0x68] ;  /* 0x00c00d000a1477ac */ /* 0x000f220008000a00 */
[----:B------:R-:W-:Y:S01]  /*0650*/  FFMA R11, R16, R15, R11 ;  /* 0x0000000f100b7223 */ /* 0x000fe2000000000b */
[C---:B-1----:R-:W-:Y:S01]  /*0660*/  FFMA R24, R12.reuse, UR25, R29 ;  /* 0x000000190c187c23 */ /* 0x042fe2000800001d */
[----:B------:R-:W-:Y:S01]  /*0670*/  FFMA R22, R12, UR24, R21 ;  /* 0x000000180c167c23 */ /* 0x000fe20008000015 */
[----:B------:R-:W1:Y:S01]  /*0680*/  LDCU.64 UR34, c[0x3][UR10+0x88] ;  /* 0x00c011000a2277ac */ /* 0x000e620008000a00 */
[----:B------:R-:W-:Y:S01]  /*0690*/  FFMA R21, R23, UR33, R20 ;  /* 0x0000002117157c23 */ /* 0x000fe20008000014 */
[----:B------:R-:W-:Y:S01]  /*06a0*/  FMUL R24, R17, R24 ;  /* 0x0000001811187220 */ /* 0x000fe20000400000 */
[----:B--2---:R-:W-:Y:S01]  /*06b0*/  FADD R20, R6, -UR26 ;  /* 0x8000001a06147e21 */ /* 0x004fe20008000000 */
[----:B------:R-:W2:Y:S01]  /*06c0*/  LDCU.64 UR24, c[0x3][UR10+0x80] ;  /* 0x00c010000a1877ac */ /* 0x000ea20008000a00 */
[----:B------:R-:W-:Y:S01]  /*06d0*/  FFMA R23, R23, R27, R18 ;  /* 0x0000001b17177223 */ /* 0x000fe20000000012 */
[----:B------:R-:W-:Y:S01]  /*06e0*/  FFMA R13, R19, R22, R24 ;  /* 0x00000016130d7223 */ /* 0x000fe20000000018 */
[----:B------:R-:W-:Y:S01]  /*06f0*/  FMUL R18, R17, UR23 ;  /* 0x0000001711127c20 */ /* 0x000fe20008400000 */
[----:B------:R-:W-:Y:S01]  /*0700*/  FADD R22, R7, -UR19 ;  /* 0x8000001307167e21 */ /* 0x000fe20008000000 */
[C---:B---3--:R-:W-:Y:S01]  /*0710*/  FMUL R17, R20.reuse, UR31 ;  /* 0x0000001f14117c20 */ /* 0x048fe20008400000 */
[----:B------:R-:W3:Y:S01]  /*0720*/  LDCU.64 UR18, c[0x3][UR11+0x30] ;  /* 0x00c006000b1277ac */ /* 0x000ee20008000a00 */
[----:B------:R-:W-:Y:S01]  /*0730*/  FMUL R27, R20, UR30 ;  /* 0x0000001e141b7c20 */ /* 0x000fe20008400000 */
[----:B------:R-:W-:Y:S01]  /*0740*/  FFMA R19, R19, UR42, R18 ;  /* 0x0000002a13137c23 */ /* 0x000fe20008000012 */
[C---:B0-----:R-:W-:Y:S01]  /*0750*/  FFMA R24, R22.reuse, UR28, R17 ;  /* 0x0000001c16187c23 */ /* 0x041fe20008000011 */
[----:B------:R-:W-:Y:S01]  /*0760*/  FADD R17, R5, -UR27 ;  /* 0x8000001b05117e21 */ /* 0x000fe20008000000 */
[----:B------:R-:W0:Y:S01]  /*0770*/  LDCU.64 UR32, c[0x3][UR10+0xa0] ;  /* 0x00c014000a2077ac */ /* 0x000e220008000a00 */
[----:B----4-:R-:W-:Y:S01]  /*0780*/  FFMA R18, R22, UR21, R27 ;  /* 0x0000001516127c23 */ /* 0x010fe2000800001b */
[----:B------:R-:W-:Y:S01]  /*0790*/  FFMA R21, R14, UR13, R21 ;  /* 0x0000000d0e157c23 */ /* 0x000fe20008000015 */
[C---:B-1----:R-:W-:Y:S01]  /*07a0*/  FFMA R29, R17.reuse, UR34, R24 ;  /* 0x00000022111d7c23 */ /* 0x042fe20008000018 */
[----:B------:R-:W1:Y:S01]  /*07b0*/  LDCU.64 UR30, c[0x3][UR10+0x98] ;  /* 0x00c013000a1e77ac */ /* 0x000e620008000a00 */
[----:B------:R-:W-:Y:S01]  /*07c0*/  FFMA R19, R12, UR20, R19 ;  /* 0x000000140c137c23 */ /* 0x000fe20008000013 */
[----:B------:R-:W-:Y:S01]  /*07d0*/  FFMA R14, R14, R21, R23 ;  /* 0x000000150e0e7223 */ /* 0x000fe20000000017 */
[----:B--2---:R-:W-:Y:S01]  /*07e0*/  FFMA R27, R17, UR25, R18 ;  /* 0x00000019111b7c23 */ /* 0x004fe20008000012 */
[----:B------:R-:W2:Y:S01]  /*07f0*/  LDCU.64 UR26, c[0x3][UR10+0x90] ;  /* 0x00c012000a1a77ac */ /* 0x000ea20008000a00 */
[----:B------:R-:W-:Y:S01]  /*0800*/  FMUL R29, R20, R29 ;  /* 0x0000001d141d7220 */ /* 0x000fe20000400000 */
[----:B------:R-:W-:Y:S01]  /*0810*/  FFMA R13, R12, R19, R13 ;  /* 0x000000130c0d7223 */ /* 0x000fe2000000000d */
[----:B------:R-:W-:Y:S01]  /*0820*/  FSETP.GEU.AND P0, PT, R4, -R11, PT ;  /* 0x8000000b0400720b */ /* 0x000fe20003f0e000 */
[----:B------:R-:W4:Y:S01]  /*0830*/  LDCU.64 UR22, c[0x3][UR11+0x38] ;  /* 0x00c007000b1677ac */ /* 0x000f220008000a00 */
[----:B------:R-:W-:Y:S01]  /*0840*/  FFMA R18, R22, R27, R29 ;  /* 0x0000001b16127223 */ /* 0x000fe2000000001d */
[----:B------:R-:W-:Y:S01]  /*0850*/  FMUL R27, R20, UR24 ;  /* 0x00000018141b7c20 */ /* 0x000fe20008400000 */
[----:B---3--:R-:W-:Y:S01]  /*0860*/  FADD R20, R6, -UR19 ;  /* 0x8000001306147e21 */ /* 0x008fe20008000000 */
[----:B------:R-:W3:Y:S01]  /*0870*/  LDCU.64 UR36, c[0x3][UR10+0xa8] ;  /* 0x00c015000a2477ac */ /* 0x000ee20008000a00 */
[----:B------:R-:W-:Y:S01]  /*0880*/  FADD R21, R7, -UR18 ;  /* 0x8000001207157e21 */ /* 0x000fe20008000000 */
[----:B------:R-:W-:Y:S01]  /*0890*/  FFMA R22, R22, UR29, R27 ;  /* 0x0000001d16167c23 */ /* 0x000fe2000800001b */
[----:B0-----:R-:W-:Y:S01]  /*08a0*/  FMUL R24, R20, UR32 ;  /* 0x0000002014187c20 */ /* 0x001fe20008400000 */
[----:B------:R-:W0:Y:S01]  /*08b0*/  LDCU.64 UR16, c[0x3][UR11+0x40] ;  /* 0x00c008000b1077ac */ /* 0x000e220008000a00 */
[----:B------:R-:W-:Y:S01]  /*08c0*/  SEL R25, R2, R25, !P0 ;  /* 0x0000001902197207 */ /* 0x000fe20004000000 */
[C---:B-1----:R-:W-:Y:S01]  /*08d0*/  FMUL R16, R20.reuse, UR31 ;  /* 0x0000001f14107c20 */ /* 0x042fe20008400000 */
[----:B------:R-:W-:Y:S01]  /*08e0*/  FFMA R22, R17, UR35, R22 ;  /* 0x0000002311167c23 */ /* 0x000fe20008000016 */
[----:B------:R-:W1:Y:S01]  /*08f0*/  LDCU.64 UR28, c[0x3][UR10+0xc0] ;  /* 0x00c018000a1c77ac */ /* 0x000e620008000a00 */
[C---:B--2---:R-:W-:Y:S01]  /*0900*/  FFMA R24, R21.reuse, UR27, R24 ;  /* 0x0000001b15187c23 */ /* 0x044fe20008000018 */
[----:B------:R-:W-:Y:S01]  /*0910*/  FFMA R16, R21, UR26, R16 ;  /* 0x0000001a15107c23 */ /* 0x000fe20008000010 */
[----:B------:R-:W2:Y:S01]  /*0920*/  LDCU.64 UR12, c[0x3][UR10+0xb8] ;  /* 0x00c017000a0c77ac */ /* 0x000ea20008000a00 */
[----:B------:R-:W-:Y:S01]  /*0930*/  FFMA R18, R17, R22, R18 ;  /* 0x0000001611127223 */ /* 0x000fe20000000012 */
[----:B----4-:R-:W-:Y:S01]  /*0940*/  FADD R15, R5, -UR22 ;  /* 0x80000016050f7e21 */ /* 0x010fe20008000000 */
[----:B------:R-:W4:Y:S03]  /*0950*/  LDCU.64 UR24, c[0x3][UR10+0xb0] ;  /* 0x00c016000a1877ac */ /* 0x000f260008000a00 */
[C---:B---3--:R-:W-:Y:S01]  /*0960*/  FFMA R23, R15.reuse, UR37, R24 ;  /* 0x000000250f177c23 */ /* 0x048fe20008000018 */
[----:B------:R-:W-:Y:S01]  /*0970*/  FFMA R16, R15, UR36, R16 ;  /* 0x000000240f107c23 */ /* 0x000fe20008000010 */
[----:B------:R-:W3:Y:S02]  /*0980*/  LDCU.64 UR26, c[0x3][UR10+0xd0] ;  /* 0x00c01a000a1a77ac */ /* 0x000ee40008000a00 */
[----:B------:R-:W-:Y:S01]  /*0990*/  FMUL R24, R20, R23 ;  /* 0x0000001714187220 */ /* 0x000fe20000400000 */
[----:B0-----:R-:W-:Y:S01]  /*09a0*/  FADD R19, R6, -UR16 ;  /* 0x8000001006137e21 */ /* 0x001fe20008000000 */
[----:B------:R-:W0:Y:S01]  /*09b0*/  LDCU.64 UR18, c[0x3][UR10+0xc8] ;  /* 0x00c019000a1277ac */ /* 0x000e220008000a00 */
[----:B------:R-:W-:Y:S01]  /*09c0*/  FADD R23, R7, -UR23 ;  /* 0x8000001707177e21 */ /* 0x000fe20008000000 */
[----:B------:R-:W-:Y:S01]  /*09d0*/  FFMA R16, R21, R16, R24 ;  /* 0x0000001015107223 */ /* 0x000fe20000000018 */
[----:B-1----:R-:W-:Y:S01]  /*09e0*/  FMUL R24, R19, UR29 ;  /* 0x0000001d13187c20 */ /* 0x002fe20008400000 */
[----:B------:R-:W1:Y:S01]  /*09f0*/  LDCU.64 UR36, c[0x3][UR11+0x48] ;  /* 0x00c009000b2477ac */ /* 0x000e620008000a00 */
[----:B------:R-:W-:Y:S01]  /*0a00*/  FADD R12, R5, -UR17 ;  /* 0x80000011050c7e21 */ /* 0x000fe20008000000 */
[----:B------:R-:W-:Y:S01]  /*0a10*/  FMUL R22, R19, UR28 ;  /* 0x0000001c13167c20 */ /* 0x000fe20008400000 */
[C---:B--2---:R-:W-:Y:S01]  /*0a20*/  FFMA R27, R23.reuse, UR12, R24 ;  /* 0x0000000c171b7c23 */ /* 0x044fe20008000018 */
[----:B------:R-:W2:Y:S02]  /*0a30*/  LDCU.64 UR38, c[0x3][UR10+0xe8] ;  /* 0x00c01d000a2677ac */ /* 0x000ea40008000a00 */
[----:B----4-:R-:W-:Y:S01]  /*0a40*/  FFMA R17, R23, UR25, R22 ;  /* 0x0000001917117c23 */ /* 0x010fe20008000016 */
[----:B------:R-:W-:Y:S01]  /*0a50*/  FMUL R22, R20, UR33 ;  /* 0x0000002114167c20 */ /* 0x000fe20008400000 */
[----:B------:R-:W4:Y:S01]  /*0a60*/  LDCU.64 UR20, c[0x3][UR10+0xd8] ;  /* 0x00c01b000a1477ac */ /* 0x000f220008000a00 */
[----:B---3--:R-:W-:-:S02]  /*0a70*/  FFMA R26, R12, UR26, R27 ;  /* 0x0000001a0c1a7c23 */ /* 0x008fc4000800001b */
[----:B------:R-:W-:Y:S01]  /*0a80*/  FFMA R22, R21, UR30, R22 ;  /* 0x0000001e15167c23 */ /* 0x000fe20008000016 */
[----:B------:R-:W3:Y:S01]  /*0a90*/  LDCU.64 UR16, c[0x3][UR11+0x50] ;  /* 0x00c00a000b1077ac */ /* 0x000ee20008000a00 */
[----:B0-----:R-:W-:Y:S01]  /*0aa0*/  FFMA R24, R12, UR19, R17 ;  /* 0x000000130c187c23 */ /* 0x001fe20008000011 */
[----:B------:R-:W-:Y:S01]  /*0ab0*/  FMUL R26, R19, R26 ;  /* 0x0000001a131a7220 */ /* 0x000fe20000400000 */
[----:B------:R-:W0:Y:S01]  /*0ac0*/  LDCU.64 UR34, c[0x3][UR10+0xe0] ;  /* 0x00c01c000a2277ac */ /* 0x000e220008000a00 */
[----:B------:R-:W-:Y:S01]  /*0ad0*/  FFMA R22, R15, UR24, R22 ;  /* 0x000000180f167c23 */ /* 0x000fe20008000016 */
[----:B-1----:R-:W-:Y:S01]  /*0ae0*/  FADD R20, R6, -UR37 ;  /* 0x8000002506147e21 */ /* 0x002fe20008000000 */
[----:B------:R-:W-:Y:S01]  /*0af0*/  FFMA R17, R23, R24, R26 ;  /* 0x0000001817117223 */ /* 0x000fe2000000001a */
[----:B------:R-:W1:Y:S01]  /*0b00*/  LDCU.64 UR22, c[0x3][UR10+0xf0] ;  /* 0x00c01e000a1677ac */ /* 0x000e620008000a00 */
[----:B------:R-:W-:Y:S01]  /*0b10*/  FADD R21, R7, -UR36 ;  /* 0x8000002407157e21 */ /* 0x000fe20008000000 */
[----:B--2---:R-:W-:Y:S01]  /*0b20*/  FMUL R26, R20, UR38 ;  /* 0x00000026141a7c20 */ /* 0x004fe20008400000 */
[----:B------:R-:W-:Y:S01]  /*0b30*/  FMUL R24, R19, UR18 ;  /* 0x0000001213187c20 */ /* 0x000fe20008400000 */
[----:B------:R-:W2:Y:S01]  /*0b40*/  LDCU.64 UR24, c[0x3][UR10+0x118] ;  /* 0x00c023000a1877ac */ /* 0x000ea20008000a00 */
[----:B------:R-:W-:Y:S01]  /*0b50*/  FFMA R16, R15, R22, R16 ;  /* 0x000000160f107223 */ /* 0x000fe20000000010 */
[----:B----4-:R-:W-:Y:S01]  /*0b60*/  FFMA R26, R21, UR21, R26 ;  /* 0x00000015151a7c23 */ /* 0x010fe2000800001a */
[----:B------:R-:W-:Y:S01]  /*0b70*/  FFMA R23, R23, UR13, R24 ;  /* 0x0000000d17177c23 */ /* 0x000fe20008000018 */
[----:B------:R-:W4:Y:S01]  /*0b80*/  LDCU.64 UR12, c[0x3][UR11+0x58] ;  /* 0x00c00b000b0c77ac */ /* 0x000f220008000a00 */
[----:B---3--:R-:W-:-:S02]  /*0b90*/  FADD R19, R5, -UR16 ;  /* 0x8000001005137e21 */ /* 0x008fc40008000000 */
[----:B------:R-:W-:Y:S01]  /*0ba0*/  FFMA R23, R12, UR27, R23 ;  /* 0x0000001b0c177c23 */ /* 0x000fe20008000017 */
[----:B------:R-:W3:Y:S01]  /*0bb0*/  LDCU.64 UR18, c[0x3][UR10+0xf8] ;  /* 0x00c01f000a1277ac */ /* 0x000ee20008000a00 */
[----:B0-----:R-:W-:Y:S02]  /*0bc0*/  FMUL R24, R20, UR35 ;  /* 0x0000002314187c20 */ /* 0x001fe40008400000 */
[----:B------:R-:W-:Y:S01]  /*0bd0*/  FFMA R17, R12, R23, R17 ;  /* 0x000000170c117223 */ /* 0x000fe20000000011 */
[----:B------:R-:W-:Y:S01]  /*0be0*/  FADD R12, R7, -UR17 ;  /* 0x80000011070c7e21 */ /* 0x000fe20008000000 */
[----:B-1----:R-:W-:Y:S01]  /*0bf0*/  FFMA R27, R19, UR23, R26 ;  /* 0x00000017131b7c23 */ /* 0x002fe2000800001a */
[----:B------:R-:W-:Y:S01]  /*0c00*/  FFMA R24, R21, UR20, R24 ;  /* 0x0000001415187c23 */ /* 0x000fe20008000018 */
[----:B------:R-:W0:Y:S02]  /*0c10*/  LDCU.64 UR20, c[0x3][UR10+0x100] ;  /* 0x00c020000a1477ac */ /* 0x000e240008000a00 */
[C---:B------:R-:W-:Y:S01]  /*0c20*/  FMUL R26, R20.reuse, R27 ;  /* 0x0000001b141a7220 */ /* 0x040fe20000400000 */
[----:B------:R-:W-:Y:S01]  /*0c30*/  FSEL R27, -R11, R4, !P0 ;  /* 0x000000040b1b7208 */ /* 0x000fe20004000100 */
[----:B------:R-:W-:Y:S01]  /*0c40*/  FFMA R24, R19, UR22, R24 ;  /* 0x0000001613187c23 */ /* 0x000fe20008000018 */
[----:B------:R-:W1:Y:S01]  /*0c50*/  LDCU.64 UR22, c[0x3][UR10+0x108] ;  /* 0x00c021000a1677ac */ /* 0x000e620008000a00 */
[----:B------:R-:W-:Y:S01]  /*0c60*/  FMUL R20, R20, UR39 ;  /* 0x0000002714147c20 */ /* 0x000fe20008400000 */
[----:B------:R-:W-:Y:S01]  /*0c70*/  FSETP.GEU.AND P1, PT, R27, -R14, PT ;  /* 0x8000000e1b00720b */ /* 0x000fe20003f2e000 */
[----:B------:R-:W-:Y:S01]  /*0c80*/  FFMA R4, R21, R24, R26 ;  /* 0x0000001815047223 */ /* 0x000fe2000000001a */
[----:B------:R-:W-:Y:S01]  /*0c90*/  FSETP.NEU.AND P5, PT, R27, -R11, PT ;  /* 0x8000000b1b00720b */ /* 0x000fe20003fad000 */
[----:B------:R-:W5:Y:S01]  /*0ca0*/  LDCU.64 UR10, c[0x3][UR10+0x110] ;  /* 0x00c022000a0a77ac */ /* 0x000f620008000a00 */
[----:B------:R-:W-:Y:S01]  /*0cb0*/  FSEL R24, -R14, R27, !P1 ;  /* 0x0000001b0e187208 */ /* 0x000fe20004800100 */
[----:B------:R-:W-:Y:S01]  /*0cc0*/  FFMA R20, R21, UR34, R20 ;  /* 0x0000002215147c23 */ /* 0x000fe20008000014 */
[----:B------:R-:W-:-:S02]  /*0cd0*/  IADD3 R21, PT, PT, R2, 0x2, RZ ;  /* 0x0000000202157810 */ /* 0x000fc40007ffe0ff */
[CC--:B------:R-:W-:Y:S01]  /*0ce0*/  FSETP.GEU.AND P3, PT, R24.reuse, -R13.reuse, PT ;  /* 0x8000000d1800720b */ /* 0x0c0fe20003f6e000 */
[----:B---3--:R-:W-:Y:S01]  /*0cf0*/  FFMA R20, R19, UR18, R20 ;  /* 0x0000001213147c23 */ /* 0x008fe20008000014 */
[----:B------:R-:W-:Y:S02]  /*0d00*/  FSETP.NEU.AND P2, PT, R24, -R14, PT ;  /* 0x8000000e1800720b */ /* 0x000fe40003f4d000 */
[----:B------:R-:W-:Y:S01]  /*0d10*/  FSEL R11, -R13, R24, !P3 ;  /* 0x000000180d0b7208 */ /* 0x000fe20005800100 */
[----:B------:R-:W-:Y:S01]  /*0d20*/  FFMA R19, R19, R20, R4 ;  /* 0x0000001413137223 */ /* 0x000fe20000000004 */
[----:B------:R-:W-:Y:S02]  /*0d30*/  IADD3 R14, PT, PT, R2, 0x1, RZ ;  /* 0x00000001020e7810 */ /* 0x000fe40007ffe0ff */
[----:B------:R-:W-:Y:S01]  /*0d40*/  FSETP.NEU.AND P4, PT, R11, -R13, PT ;  /* 0x8000000d0b00720b */ /* 0x000fe20003f8d000 */
[----:B----4-:R-:W-:Y:S01]  /*0d50*/  FADD R13, R6, -UR12 ;  /* 0x8000000c060d7e21 */ /* 0x010fe20008000000 */
[----:B------:R-:W-:-:S02]  /*0d60*/  @!P5 VIMNMX R25, PT, PT, R25, R2, PT ;  /* 0x000000021919d248 */ /* 0x000fc40003fe0100 */
[----:B------:R-:W-:Y:S01]  /*0d70*/  FSETP.GEU.AND P0, PT, R11, -R18, PT ;  /* 0x800000120b00720b */ /* 0x000fe20003f0e000 */
[C---:B-1----:R-:W-:Y:S01]  /*0d80*/  FMUL R15, R13.reuse, UR23 ;  /* 0x000000170d0f7c20 */ /* 0x042fe20008400000 */
[----:B------:R-:W-:Y:S01]  /*0d90*/  SEL R25, R14, R25, !P1 ;  /* 0x000000190e197207 */ /* 0x000fe20004800000 */
[----:B------:R-:W-:Y:S01]  /*0da0*/  FMUL R27, R13, UR22 ;  /* 0x000000160d1b7c20 */ /* 0x000fe20008400000 */
[----:B------:R-:W-:Y:S01]  /*0db0*/  FSEL R23, -R18, R11, !P0 ;  /* 0x0000000b12177208 */ /* 0x000fe20004000100 */
[----:B------:R-:W-:Y:S01]  /*0dc0*/  FADD R11, R5, -UR13 ;  /* 0x8000000d050b7e21 */ /* 0x000fe20008000000 */
[----:B0-----:R-:W-:Y:S01]  /*0dd0*/  FFMA R22, R12, UR20, R15 ;  /* 0x000000140c167c23 */ /* 0x001fe2000800000f */
[----:B------:R-:W-:Y:S02]  /*0de0*/  @!P2 VIMNMX R25, PT, PT, R14, R25, PT ;  /* 0x000000190e19a248 */ /* 0x000fe40003fe0100 */
[----:B------:R-:W-:Y:S01]  /*0df0*/  FSETP.GEU.AND P1, PT, R23, -R16, PT ;  /* 0x800000101700720b */ /* 0x000fe20003f2e000 */
[----:B--2---:R-:W-:Y:S01]  /*0e00*/  FFMA R22, R11, UR24, R22 ;  /* 0x000000180b167c23 */ /* 0x004fe20008000016 */
[----:B------:R-:W-:-:S02]  /*0e10*/  FSETP.NEU.AND P2, PT, R23, -R18, PT ;  /* 0x800000121700720b */ /* 0x000fc40003f4d000 */
[----:B------:R-:W-:Y:S01]  /*0e20*/  SEL R14, R21, R25, !P3 ;  /* 0x00000019150e7207 */ /* 0x000fe20005800000 */
[C---:B------:R-:W-:Y:S01]  /*0e30*/  FMUL R15, R13.reuse, R22 ;  /* 0x000000160d0f7220 */ /* 0x040fe20000400000 */
[----:B------:R-:W-:Y:S01]  /*0e40*/  FSEL R18, -R16, R23, !P1 ;  /* 0x0000001710127208 */ /* 0x000fe20004800100 */
[----:B-----5:R-:W-:Y:S01]  /*0e50*/  FMUL R13, R13, UR10 ;  /* 0x0000000a0d0d7c20 */ /* 0x020fe20008400000 */
[----:B------:R-:W-:Y:S01]  /*0e60*/  @!P4 VIMNMX R14, PT, PT, R21, R14, PT ;  /* 0x0000000e150ec248 */ /* 0x000fe20003fe0100 */
[----:B------:R-:W-:Y:S01]  /*0e70*/  FFMA R22, R12, UR19, R27 ;  /* 0x000000130c167c23 */ /* 0x000fe2000800001b */
[----:B------:R-:W-:Y:S01]  /*0e80*/  FSETP.NEU.AND P4, PT, R18, -R16, PT ;  /* 0x800000101200720b */ /* 0x000fe20003f8d000 */
[----:B------:R-:W-:Y:S01]  /*0e90*/  FFMA R16, R12, UR21, R13 ;  /* 0x000000150c107c23 */ /* 0x000fe2000800000d */
[----:B------:R-:W-:Y:S01]  /*0ea0*/  IADD3 R13, PT, PT, R2, 0x3, RZ ;  /* 0x00000003020d7810 */ /* 0x000fe20007ffe0ff */
[C---:B------:R-:W-:Y:S01]  /*0eb0*/  FFMA R22, R11.reuse, UR11, R22 ;  /* 0x0000000b0b167c23 */ /* 0x040fe20008000016 */
[----:B------:R-:W-:Y:S01]  /*0ec0*/  FSETP.GEU.AND P3, PT, R18, -R17, PT ;  /* 0x800000111200720b */ /* 0x000fe20003f6e000 */
[----:B------:R-:W-:Y:S01]  /*0ed0*/  FFMA R16, R11, UR25, R16 ;  /* 0x000000190b107c23 */ /* 0x000fe20008000010 */
[----:B------:R-:W-:Y:S01]  /*0ee0*/  SEL R14, R13, R14, !P0 ;  /* 0x0000000e0d0e7207 */ /* 0x000fe20004000000 */
[----:B------:R-:W-:Y:S01]  /*0ef0*/  FFMA R15, R12, R22, R15 ;  /* 0x000000160c0f7223 */ /* 0x000fe2000000000f */
[----:B------:R-:W-:-:S02]  /*0f00*/  FSEL R18, -R17, R18, !P3 ;  /* 0x0000001211127208 */ /* 0x000fc40005800100 */
[----:B------:R-:W-:Y:S01]  /*0f10*/  @!P2 VIMNMX R14, PT, PT, R13, R14, PT ;  /* 0x0000000e0d0ea248 */ /* 0x000fe20003fe0100 */
[----:B------:R-:W-:Y:S01]  /*0f20*/  FFMA R15, R11, R16, R15 ;  /* 0x000000100b0f7223 */ /* 0x000fe2000000000f */
[----:B------:R-:W-:Y:S02]  /*0f30*/  IADD3 R13, PT, PT, R2, 0x4, RZ ;  /* 0x00000004020d7810 */ /* 0x000fe40007ffe0ff */
[C---:B------:R-:W-:Y:S02]  /*0f40*/  FSETP.NEU.AND P2, PT, R18.reuse, -R17, PT ;  /* 0x800000111200720b */ /* 0x040fe40003f4d000 */
[C---:B------:R-:W-:Y:S02]  /*0f50*/  SEL R14, R13.reuse, R14, !P1 ;  /* 0x0000000e0d0e7207 */ /* 0x040fe40004800000 */
[----:B------:R-:W-:Y:S02]  /*0f60*/  FSETP.GEU.AND P0, PT, R18, -R19, PT ;  /* 0x800000131200720b */ /* 0x000fe40003f0e000 */
[----:B------:R-:W-:-:S02]  /*0f70*/  @!P4 VIMNMX R14, PT, PT, R13, R14, PT ;  /* 0x0000000e0d0ec248 */ /* 0x000fc40003fe0100 */
[----:B------:R-:W-:Y:S02]  /*0f80*/  IADD3 R11, PT, PT, R2, 0x5, RZ ;  /* 0x00000005020b7810 */ /* 0x000fe40007ffe0ff */
[----:B------:R-:W-:Y:S02]  /*0f90*/  FSEL R4, -R19, R18, !P0 ;  /* 0x0000001213047208 */ /* 0x000fe40004000100 */
[C---:B------:R-:W-:Y:S02]  /*0fa0*/  SEL R14, R11.reuse, R14, !P3 ;  /* 0x0000000e0b0e7207 */ /* 0x040fe40005800000 */
[C---:B------:R-:W-:Y:S02]  /*0fb0*/  FSETP.NEU.AND P4, PT, R4.reuse, -R19, PT ;  /* 0x800000130400720b */ /* 0x040fe40003f8d000 */
[----:B------:R-:W-:Y:S02]  /*0fc0*/  FSETP.GEU.AND P1, PT, R4, -R15, PT ;  /* 0x8000000f0400720b */ /* 0x000fe40003f2e000 */
[----:B------:R-:W-:-:S02]  /*0fd0*/  @!P2 VIMNMX R14, PT, PT, R11, R14, PT ;  /* 0x0000000e0b0ea248 */ /* 0x000fc40003fe0100 */
[C---:B------:R-:W-:Y:S02]  /*0fe0*/  IADD3 R11, PT, PT, R2.reuse, 0x6, RZ ;  /* 0x00000006020b7810 */ /* 0x040fe40007ffe0ff */
[----:B------:R-:W-:Y:S02]  /*0ff0*/  IADD3 R12, PT, PT, R2, 0x7, RZ ;  /* 0x00000007020c7810 */ /* 0x000fe40007ffe0ff */
[----:B------:R-:W-:Y:S02]  /*1000*/  LOP3.LUT R13, R10, 0x7ffffff8, RZ, 0xc0, !PT ;  /* 0x7ffffff80a0d7812 */ /* 0x000fe400078ec0ff */
[----:B------:R-:W-:Y:S02]  /*1010*/  IADD3 R2, PT, PT, R2, 0x8, RZ ;  /* 0x0000000802027810 */ /* 0x000fe40007ffe0ff */
[----:B------:R-:W-:Y:S02]  /*1020*/  FSEL R4, -R15, R4, !P1 ;  /* 0x000000040f047208 */ /* 0x000fe40004800100 */
[----:B------:R-:W-:-:S02]  /*1030*/  SEL R14, R11, R14, !P0 ;  /* 0x0000000e0b0e7207 */ /* 0x000fc40004000000 */
[----:B------:R-:W-:Y:S02]  /*1040*/  ISETP.NE.AND P0, PT, R2, R13, PT ;  /* 0x0000000d0200720c */ /* 0x000fe40003f05270 */
[----:B------:R-:W-:Y:S02]  /*1050*/  FSETP.NEU.AND P2, PT, R4, -R15, PT ;  /* 0x8000000f0400720b */ /* 0x000fe40003f4d000 */
[----:B------:R-:W-:-:S04]  /*1060*/  @!P4 VIMNMX R14, PT, PT, R11, R14, PT ;  /* 0x0000000e0b0ec248 */ /* 0x000fc80003fe0100 */
[----:B------:R-:W-:-:S07]  /*1070*/  SEL R25, R12, R14, !P1 ;  /* 0x0000000e0c197207 */ /* 0x000fce0004800000 */
[----:B------:R-:W-:Y:S01]  /*1080*/  @!P2 VIMNMX R25, PT, PT, R12, R25, PT ;  /* 0x000000190c19a248 */ /* 0x000fe20003fe0100 */
[----:B------:R-:W-:Y:S06]  /*1090*/  @P0 BRA `(.L_x_2) ;  /* 0xfffffff000840947 */ /* 0x000fec000383ffff */
[----:B------:R-:W-:-:S07]  /*10a0*/  MOV R2, R13 ;  /* 0x0000000d00027202 */ /* 0x000fce0000000f00 */
.L_x_1:
[----:B------:R-:W-:-:S09]  /*10b0*/  UISETP.NE.AND UP0, UPT, UR9, URZ, UPT ;  /* 0x000000ff0900728c */ /* 0x000fd2000bf05270 */
[----:B------:R-:W-:Y:S05]  /*10c0*/  BRA.U !UP0, `(.L_x_3) ;  /* 0x0000000d08447547 */ /* 0x000fea000b800000 */
[----:B------:R-:W-:-:S04]  /*10d0*/  UIADD3 UR10, UPT, UPT, UR9, -0x1, URZ ;  /* 0xffffffff090a7890 */ /* 0x000fc8000fffe0ff */
[----:B------:R-:W-:-:S09]  /*10e0*/  UISETP.GE.U32.AND UP0, UPT, UR10, 0x3, UPT ;  /* 0x000000030a00788c */ /* 0x000fd2000bf06070 */
[----:B------:R-:W-:Y:S05]  /*10f0*/  BRA.U !UP0, `(.L_x_4) ;  /* 0x0000000508c07547 */ /* 0x000fea000b800000 */
[C---:B------:R-:W-:Y:S01]  /*1100*/  R2UR UR11, R2.reuse ;  /* 0x00000000020b72ca */ /* 0x040fe200000e0000 */
[----:B------:R-:W-:Y:S01]  /*1110*/  UMOV UR10, 0x180 ;  /* 0x00000180000a7882 */ /* 0x000fe20000000000 */
[----:B------:R-:W-:-:S04]  /*1120*/  IMAD R11, R2, 0xc, RZ ;  /* 0x0000000c020b7824 */ /* 0x000fc800078e02ff */
[----:B------:R-:W0:Y:S07]  /*1130*/  LDC.64 R12, c[0x3][R11] ;  /* 0x00c000000b0c7b82 */ /* 0x000e2e0000000a00 */
[----:B------:R-:W-:Y:S01]  /*1140*/  UIMAD UR10, UR11, 0x24, UR10 ;  /* 0x000000240b0a78a4 */ /* 0x000fe2000f8e020a */
[----:B------:R-:W1:Y:S11]  /*1150*/  LDC.64 R16, c[0x3][R11+0x8] ;  /* 0x00c002000b107b82 */ /* 0x000e760000000a00 */
[----:B------:R-:W2:Y:S01]  /*1160*/  LDCU.64 UR18, c[0x3][UR10+0x10] ;  /* 0x00c002000a1277ac */ /* 0x000ea20008000a00 */
[----:B------:R-:W3:Y:S01]  /*1170*/  LDCU.64 UR12, c[0x3][UR10] ;  /* 0x00c000000a0c77ac */ /* 0x000ee20008000a00 */
[----:B0-----:R-:W-:Y:S01]  /*1180*/  FADD R13, R6, -R13 ;  /* 0x8000000d060d7221 */ /* 0x001fe20000000000 */
[----:B------:R-:W-:Y:S01]  /*1190*/  FADD R12, R7, -R12 ;  /* 0x8000000c070c7221 */ /* 0x000fe20000000000 */
[----:B------:R-:W0:Y:S01]  /*11a0*/  LDCU.64 UR16, c[0x3][UR10+0x8] ;  /* 0x00c001000a1077ac */ /* 0x000e220008000a00 */
[----:B------:R-:W4:Y:S01]  /*11b0*/  LDCU.64 UR20, c[0x3][UR10+0x18] ;  /* 0x00c003000a1477ac */ /* 0x000f220008000a00 */
[----:B-1----:R-:W-:Y:S01]  /*11c0*/  FADD R16, R5, -R16 ;  /* 0x8000001005107221 */ /* 0x002fe20000000000 */
[----:B------:R-:W1:Y:S01]  /*11d0*/  LDCU.64 UR22, c[0x3][UR10+0x20] ;  /* 0x00c004000a1677ac */ /* 0x000e620008000a00 */
[C---:B--2---:R-:W-:Y:S01]  /*11e0*/  FMUL R15, R13.reuse, UR18 ;  /* 0x000000120d0f7c20 */ /* 0x044fe20008400000 */
[C---:B------:R-:W-:Y:S01]  /*11f0*/  FMUL R21, R13.reuse, UR19 ;  /* 0x000000130d157c20 */ /* 0x040fe20008400000 */
[----:B------:R-:W2:Y:S02]  /*1200*/  LDCU.64 UR28, c[0x3][UR10+0x58] ;  /* 0x00c00b000a1c77ac */ /* 0x000ea40008000a00 */
[C---:B---3--:R-:W-:Y:S01]  /*1210*/  FFMA R19, R12.reuse, UR13, R15 ;  /* 0x0000000d0c137c23 */ /* 0x048fe2000800000f */
[----:B------:R-:W3:Y:S01]  /*1220*/  LDCU.64 UR18, c[0x3][UR10+0x38] ;  /* 0x00c007000a1277ac */ /* 0x000ee20008000a00 */
[C---:B0-----:R-:W-:Y:S01]  /*1230*/  FMUL R15, R13.reuse, UR17 ;  /* 0x000000110d0f7c20 */ /* 0x041fe20008400000 */
[----:B------:R-:W-:Y:S01]  /*1240*/  FFMA R21, R12, UR16, R21 ;  /* 0x000000100c157c23 */ /* 0x000fe20008000015 */
[----:B------:R-:W0:Y:S01]  /*1250*/  LDCU.64 UR16, c[0x3][UR10+0x30] ;  /* 0x00c006000a1077ac */ /* 0x000e220008000a00 */
[----:B----4-:R-:W-:Y:S01]  /*1260*/  FFMA R14, R16, UR21, R19 ;  /* 0x00000015100e7c23 */ /* 0x010fe20008000013 */
[----:B------:R-:W-:Y:S01]  /*1270*/  FFMA R15, R12, UR12, R15 ;  /* 0x0000000c0c0f7c23 */ /* 0x000fe2000800000f */
[----:B------:R-:W4:Y:S01]  /*1280*/  LDC.64 R18, c[0x3][R11+0x10] ;  /* 0x00c004000b127b82 */ /* 0x000f220000000a00 */
[----:B------:R-:W5:Y:S01]  /*1290*/  LDCU.64 UR12, c[0x3][UR10+0x28] ;  /* 0x00c005000a0c77ac */ /* 0x000f620008000a00 */
[----:B------:R-:W-:Y:S01]  /*12a0*/  FMUL R14, R13, R14 ;  /* 0x0000000e0d0e7220 */ /* 0x000fe20000400000 */
[C---:B------:R-:W-:Y:S01]  /*12b0*/  FFMA R15, R16.reuse, UR20, R15 ;  /* 0x00000014100f7c23 */ /* 0x040fe2000800000f */
[----:B-1----:R-:W-:Y:S01]  /*12c0*/  FFMA R21, R16, UR22, R21 ;  /* 0x0000001610157c23 */ /* 0x002fe20008000015 */
[----:B------:R-:W1:Y:S02]  /*12d0*/  LDCU.64 UR20, c[0x3][UR10+0x40] ;  /* 0x00c008000a1477ac */ /* 0x000e640008000a00 */
[----:B------:R-:W-:-:S02]  /*12e0*/  FFMA R14, R12, R15, R14 ;  /* 0x0000000f0c0e7223 */ /* 0x000fc4000000000e */
[----:B------:R-:W2:Y:S01]  /*12f0*/  LDC.64 R12, c[0x3][R11+0x18] ;  /* 0x00c006000b0c7b82 */ /* 0x000ea20000000a00 */
[----:B------:R-:W3:Y:S01]  /*1300*/  LDCU.64 UR24, c[0x3][UR10+0x48] ;  /* 0x00c009000a1877ac */ /* 0x000ee20008000a00 */
[----:B------:R-:W-:Y:S01]  /*1310*/  FFMA R21, R16, R21, R14 ;  /* 0x0000001510157223 */ /* 0x000fe2000000000e */
[----:B------:R-:W3:Y:S04]  /*1320*/  LDCU.64 UR26, c[0x3][UR10+0x50] ;  /* 0x00c00a000a1a77ac */ /* 0x000ee80008000a00 */
[----:B------:R-:W-:Y:S01]  /*1330*/  FSETP.GEU.AND P2, PT, R4, -R21, PT ;  /* 0x800000150400720b */ /* 0x000fe20003f4e000 */
[----:B------:R3:W3:Y:S01]  /*1340*/  LDC.64 R14, c[0x3][R11+0x20] ;  /* 0x00c008000b0e7b82 */ /* 0x0006e20000000a00 */
[----:B------:R-:W3:Y:S02]  /*1350*/  LDCU.64 UR32, c[0x3][UR10+0x78] ;  /* 0x00c00f000a2077ac */ /* 0x000ee40008000a00 */
[----:B------:R-:W-:Y:S01]  /*1360*/  FSEL R4, -R21, R4, !P2 ;  /* 0x0000000415047208 */ /* 0x000fe20005000100 */
[----:B------:R-:W3:Y:S01]  /*1370*/  LDCU.64 UR30, c[0x3][UR10+0x70] ;  /* 0x00c00e000a1e77ac */ /* 0x000ee20008000a00 */
[----:B------:R-:W-:Y:S01]  /*1380*/  SEL R25, R2, R25, !P2 ;  /* 0x0000001902197207 */ /* 0x000fe20005000000 */
[----:B----4-:R-:W-:Y:S01]  /*1390*/  FADD R20, R6, -R18 ;  /* 0x8000001206147221 */ /* 0x010fe20000000000 */
[----:B------:R-:W-:Y:S01]  /*13a0*/  FSETP.NEU.AND P3, PT, R4, -R21, PT ;  /* 0x800000150400720b */ /* 0x000fe20003f6d000 */
[----:B------:R-:W-:Y:S01]  /*13b0*/  FADD R18, R7, -R17 ;  /* 0x8000001107127221 */ /* 0x000fe20000000000 */
[----:B------:R-:W-:Y:S01]  /*13c0*/  FADD R19, R5, -R19 ;  /* 0x8000001305137221 */ /* 0x000fe20000000000 */
[C---:B0-----:R-:W-:Y:S01]  /*13d0*/  FMUL R23, R20.reuse, UR17 ;  /* 0x0000001114177c20 */ /* 0x041fe20008400000 */
[----:B------:R-:W-:Y:S01]  /*13e0*/  FMUL R21, R20, UR16 ;  /* 0x0000001014157c20 */ /* 0x000fe20008400000 */
[----:B------:R-:W0:Y:S01]  /*13f0*/  LDCU.64 UR16, c[0x3][UR10+0x60] ;  /* 0x00c00c000a1077ac */ /* 0x000e220008000a00 */
[----:B------:R4:W0:Y:S01]  /*1400*/  LDC.64 R16, c[0x3][R11+0x28] ;  /* 0x00c00a000b107b82 */ /* 0x0008220000000a00 */
[----:B-----5:R-:W-:Y:S01]  /*1410*/  FFMA R24, R18, UR12, R23 ;  /* 0x0000000c12187c23 */ /* 0x020fe20008000017 */
[----:B--2---:R-:W-:Y:S01]  /*1420*/  FADD R13, R6, -R13 ;  /* 0x8000000d060d7221 */ /* 0x004fe20000000000 */
[----:B------:R-:W-:Y:S01]  /*1430*/  FADD R12, R7, -R12 ;  /* 0x8000000c070c7221 */ /* 0x000fe20000000000 */
[----:B------:R-:W-:Y:S01]  /*1440*/  FFMA R22, R18, UR23, R21 ;  /* 0x0000001712167c23 */ /* 0x000fe20008000015 */
[----:B-1----:R-:W-:Y:S01]  /*1450*/  FFMA R21, R19, UR20, R24 ;  /* 0x0000001413157c23 */ /* 0x002fe20008000018 */
[C---:B------:R-:W-:Y:S01]  /*1460*/  FMUL R27, R13.reuse, UR28 ;  /* 0x0000001c0d1b7c20 */ /* 0x040fe20008400000 */
[----:B------:R-:W1:Y:S01]  /*1470*/  LDCU.64 UR22, c[0x3][UR10+0x68] ;  /* 0x00c00d000a1677ac */ /* 0x000e620008000a00 */
[----:B---3--:R-:W-:Y:S01]  /*1480*/  FMUL R23, R20, UR18 ;  /* 0x0000001214177c20 */ /* 0x008fe20008400000 */
[----:B----4-:R-:W-:Y:S01]  /*1490*/  FMUL R11, R13, UR27 ;  /* 0x0000001b0d0b7c20 */ /* 0x010fe20008400000 */
[----:B------:R-:W-:Y:S01]  /*14a0*/  FADD R14, R5, -R14 ;  /* 0x8000000e050e7221 */ /* 0x000fe20000000000 */
[----:B------:R-:W-:Y:S01]  /*14b0*/  FFMA R27, R12, UR25, R27 ;  /* 0x000000190c1b7c23 */ /* 0x000fe2000800001b */
[----:B------:R-:W-:Y:S01]  /*14c0*/  FMUL R21, R20, R21 ;  /* 0x0000001514157220 */ /* 0x000fe20000400000 */
[----:B------:R-:W-:Y:S01]  /*14d0*/  FFMA R20, R18, UR13, R23 ;  /* 0x0000000d12147c23 */ /* 0x000fe20008000017 */
[----:B------:R-:W2:Y:S01]  /*14e0*/  LDCU.64 UR12, c[0x3][UR10+0x88] ;  /* 0x00c011000a0c77ac */ /* 0x000ea20008000a00 */
[----:B------:R-:W-:Y:S01]  /*14f0*/  FFMA R11, R12, UR24, R11 ;  /* 0x000000180c0b7c23 */ /* 0x000fe2000800000b */
[----:B------:R-:W-:Y:S01]  /*1500*/  FFMA R22, R19, UR19, R22 ;  /* 0x0000001313167c23 */ /* 0x000fe20008000016 */
[C---:B0-----:R-:W-:Y:S01]  /*1510*/  FFMA R24, R14.reuse, UR17, R27 ;  /* 0x000000110e187c23 */ /* 0x041fe2000800001b */
[----:B------:R-:W0:Y:S01]  /*1520*/  LDCU.64 UR10, c[0x3][UR10+0x80] ;  /* 0x00c010000a0a77ac */ /* 0x000e220008000a00 */
[----:B------:R-:W-:Y:S01]  /*1530*/  FFMA R11, R14, UR16, R11 ;  /* 0x000000100e0b7c23 */ /* 0x000fe2000800000b */
[----:B------:R-:W-:Y:S01]  /*1540*/  FFMA R18, R18, R22, R21 ;  /* 0x0000001612127223 */ /* 0x000fe20000000015 */
[C---:B------:R-:W-:Y:S01]  /*1550*/  FMUL R24, R13.reuse, R24 ;  /* 0x000000180d187220 */ /* 0x040fe20000400000 */
[----:B------:R-:W-:Y:S01]  /*1560*/  FMUL R13, R13, UR29 ;  /* 0x0000001d0d0d7c20 */ /* 0x000fe20008400000 */
[----:B------:R-:W-:Y:S01]  /*1570*/  FADD R15, R7, -R15 ;  /* 0x8000000f070f7221 */ /* 0x000fe20000000000 */
[----:B------:R-:W-:Y:S01]  /*1580*/  FADD R16, R6, -R16 ;  /* 0x8000001006107221 */ /* 0x000fe20000000000 */
[C---:B------:R-:W-:Y:S01]  /*1590*/  FFMA R11, R12.reuse, R11, R24 ;  /* 0x0000000b0c0b7223 */ /* 0x040fe20000000018 */
[----:B------:R-:W-:Y:S01]  /*15a0*/  FFMA R13, R12, UR26, R13 ;  /* 0x0000001a0c0d7c23 */ /* 0x000fe2000800000d */
[----:B------:R-:W-:Y:S01]  /*15b0*/  FFMA R20, R19, UR21, R20 ;  /* 0x0000001513147c23 */ /* 0x000fe20008000014 */
[----:B------:R-:W-:Y:S01]  /*15c0*/  FMUL R12, R16, UR33 ;  /* 0x00000021100c7c20 */ /* 0x000fe20008400000 */
[----:B------:R-:W-:Y:S01]  /*15d0*/  FADD R17, R5, -R17 ;  /* 0x8000001105117221 */ /* 0x000fe20000000000 */
[----:B-1----:R-:W-:Y:S01]  /*15e0*/  FFMA R13, R14, UR22, R13 ;  /* 0x000000160e0d7c23 */ /* 0x002fe2000800000d */
[----:B------:R-:W-:Y:S01]  /*15f0*/  FFMA R19, R19, R20, R18 ;  /* 0x0000001413137223 */ /* 0x000fe20000000012 */
[----:B------:R-:W-:Y:S01]  /*1600*/  FFMA R22, R15, UR30, R12 ;  /* 0x0000001e0f167c23 */ /* 0x000fe2000800000c */
[----:B------:R-:W-:Y:S01]  /*1610*/  FMUL R12, R16, UR32 ;  /* 0x00000020100c7c20 */ /* 0x000fe20008400000 */
[----:B------:R-:W-:Y:S01]  /*1620*/  FFMA R14, R14, R13, R11 ;  /* 0x0000000d0e0e7223 */ /* 0x000fe2000000000b */
[----:B------:R-:W-:Y:S01]  /*1630*/  @!P3 VIMNMX R25, PT, PT, R2, R25, PT ;  /* 0x000000190219b248 */ /* 0x000fe20003fe0100 */
[----:B--2---:R-:W-:Y:S01]  /*1640*/  FFMA R11, R17, UR12, R22 ;  /* 0x0000000c110b7c23 */ /* 0x004fe20008000016 */
[----:B------:R-:W-:Y:S01]  /*1650*/  FSETP.GEU.AND P4, PT, R4, -R19, PT ;  /* 0x800000130400720b */ /* 0x000fe20003f8e000 */
[----:B------:R-:W-:Y:S01]  /*1660*/  FFMA R12, R15, UR23, R12 ;  /* 0x000000170f0c7c23 */ /* 0x000fe2000800000c */
[C---:B0-----:R-:W-:Y:S01]  /*1670*/  FMUL R18, R16.reuse, UR10 ;  /* 0x0000000a10127c20 */ /* 0x041fe20008400000 */
[----:B------:R-:W-:Y:S01]  /*1680*/  FMUL R13, R16, R11 ;  /* 0x0000000b100d7220 */ /* 0x000fe20000400000 */
[----:B------:R-:W-:Y:S01]  /*1690*/  FSEL R11, -R19, R4, !P4 ;  /* 0x00000004130b7208 */ /* 0x000fe20006000100 */
[----:B------:R-:W-:Y:S01]  /*16a0*/  FFMA R12, R17, UR11, R12 ;  /* 0x0000000b110c7c23 */ /* 0x000fe2000800000c */
[----:B------:R-:W-:Y:S01]  /*16b0*/  FFMA R18, R15, UR31, R18 ;  /* 0x0000001f0f127c23 */ /* 0x000fe20008000012 */
[----:B------:R-:W-:-:S02]  /*16c0*/  IADD3 R4, PT, PT, R2, 0x1, RZ ;  /* 0x0000000102047810 */ /* 0x000fc40007ffe0ff */
[----:B------:R-:W-:Y:S01]  /*16d0*/  FSETP.NEU.AND P1, PT, R11, -R19, PT ;  /* 0x800000130b00720b */ /* 0x000fe20003f2d000 */
[----:B------:R-:W-:Y:S01]  /*16e0*/  FFMA R12, R15, R12, R13 ;  /* 0x0000000c0f0c7223 */ /* 0x000fe2000000000d */
[----:B------:R-:W-:Y:S01]  /*16f0*/  FFMA R18, R17, UR13, R18 ;  /* 0x0000000d11127c23 */ /* 0x000fe20008000012 */
[----:B------:R-:W-:Y:S02]  /*1700*/  FSETP.GEU.AND P0, PT, R11, -R14, PT ;  /* 0x8000000e0b00720b */ /* 0x000fe40003f0e000 */
[----:B------:R-:W-:Y:S01]  /*1710*/  SEL R25, R4, R25, !P4 ;  /* 0x0000001904197207 */ /* 0x000fe20006000000 */
[----:B------:R-:W-:Y:S01]  /*1720*/  FFMA R18, R17, R18, R12 ;  /* 0x0000001211127223 */ /* 0x000fe2000000000c */
[----:B------:R-:W-:Y:S02]  /*1730*/  FSEL R11, -R14, R11, !P0 ;  /* 0x0000000b0e0b7208 */ /* 0x000fe40004000100 */
[----:B------:R-:W-:Y:S02]  /*1740*/  IADD3 R12, PT, PT, R2, 0x2, RZ ;  /* 0x00000002020c7810 */ /* 0x000fe40007ffe0ff */
[----:B------:R-:W-:-:S02]  /*1750*/  FSETP.NEU.AND P2, PT, R11, -R14, PT ;  /* 0x8000000e0b00720b */ /* 0x000fc40003f4d000 */
[-C--:B------:R-:W-:Y:S02]  /*1760*/  FSETP.GEU.AND P3, PT, R11, -R18.reuse, PT ;  /* 0x800000120b00720b */ /* 0x080fe40003f6e000 */
[----:B------:R-:W-:Y:S02]  /*1770*/  @!P1 VIMNMX R25, PT, PT, R4, R25, PT ;  /* 0x0000001904199248 */ /* 0x000fe40003fe0100 */
[----:B------:R-:W-:Y:S02]  /*1780*/  FSEL R4, -R18, R11, !P3 ;  /* 0x0000000b12047208 */ /* 0x000fe40005800100 */
[----:B------:R-:W-:Y:S02]  /*1790*/  SEL R25, R12, R25, !P0 ;  /* 0x000000190c197207 */ /* 0x000fe40004000000 */
[----:B------:R-:W-:Y:S02]  /*17a0*/  FSETP.NEU.AND P1, PT, R4, -R18, PT ;  /* 0x800000120400720b */ /* 0x000fe40003f2d000 */
[----:B------:R-:W-:-:S02]  /*17b0*/  IADD3 R14, PT, PT, R2, 0x3, RZ ;  /* 0x00000003020e7810 */ /* 0x000fc40007ffe0ff */
[----:B------:R-:W-:Y:S02]  /*17c0*/  @!P2 VIMNMX R25, PT, PT, R12, R25, PT ;  /* 0x000000190c19a248 */ /* 0x000fe40003fe0100 */
[----:B------:R-:W-:Y:S02]  /*17d0*/  IADD3 R2, PT, PT, R2, 0x4, RZ ;  /* 0x0000000402027810 */ /* 0x000fe40007ffe0ff */
[----:B------:R-:W-:-:S05]  /*17e0*/  SEL R25, R14, R25, !P3 ;  /* 0x000000190e197207 */ /* 0x000fca0005800000 */
[----:B------:R-:W-:-:S07]  /*17f0*/  @!P1 VIMNMX R25, PT, PT, R14, R25, PT ;  /* 0x000000190e199248 */ /* 0x000fce0003fe0100 */
.L_x_4:
[----:B------:R-:W-:-:S13]  /*1800*/  LOP3.LUT P0, R11, R10, 0x3, RZ, 0xc0, !PT ;  /* 0x000000030a0b7812 */ /* 0x000fda000780c0ff */
[----:B------:R-:W-:Y:S05]  /*1810*/  @!P0 BRA `(.L_x_3) ;  /* 0x0000000400708947 */ /* 0x000fea0003800000 */
[----:B------:R-:W-:Y:S02]  /*1820*/  ISETP.NE.AND P0, PT, R11, 0x1, PT ;  /* 0x000000010b00780c */ /* 0x000fe40003f05270 */
[----:B------:R-:W-:-:S04]  /*1830*/  LOP3.LUT R10, R10, 0x1, RZ, 0xc0, !PT ;  /* 0x000000010a0a7812 */ /* 0x000fc800078ec0ff */
[----:B------:R-:W-:-:S07]  /*1840*/  ISETP.NE.U32.AND P1, PT, R10, 0x1, PT ;  /* 0x000000010a00780c */ /* 0x000fce0003f25070 */
[----:B------:R-:W-:Y:S06]  /*1850*/  @!P0 BRA `(.L_x_5) ;  /* 0x0000000000e48947 */ /* 0x000fec0003800000 */
[----:B------:R-:W-:Y:S02]  /*1860*/  HFMA2 R11, -RZ, RZ, 0, 2.288818359375e-05 ;  /* 0x00000180ff0b7431 */ /* 0x000fe400000001ff */
[----:B------:R-:W-:-:S04]  /*1870*/  IMAD R26, R2, 0xc, RZ ;  /* 0x0000000c021a7824 */ /* 0x000fc800078e02ff */
[----:B------:R-:W0:Y:S01]  /*1880*/  LDC.64 R12, c[0x3][R26] ;  /* 0x00c000001a0c7b82 */ /* 0x000e220000000a00 */
[----:B------:R-:W-:-:S07]  /*1890*/  IMAD R24, R2, 0x24, R11 ;  /* 0x0000002402187824 */ /* 0x000fce00078e020b */
[----:B------:R-:W1:Y:S08]  /*18a0*/  LDC.64 R10, c[0x3][R26+0x8] ;  /* 0x00c002001a0a7b82 */ /* 0x000e700000000a00 */
[----:B------:R-:W2:Y:S08]  /*18b0*/  LDC.64 R16, c[0x3][R24+0x10] ;  /* 0x00c0040018107b82 */ /* 0x000eb00000000a00 */
[----:B------:R-:W3:Y:S01]  /*18c0*/  LDC.64 R18, c[0x3][R24+0x8] ;  /* 0x00c0020018127b82 */ /* 0x000ee20000000a00 */
[----:B0-----:R-:W-:Y:S01]  /*18d0*/  FADD R22, R6, -R13 ;  /* 0x8000000d06167221 */ /* 0x001fe20000000000 */
[----:B------:R-:W-:-:S06]  /*18e0*/  FADD R23, R7, -R12 ;  /* 0x8000000c07177221 */ /* 0x000fcc0000000000 */
[----:B------:R-:W0:Y:S01]  /*18f0*/  LDC.64 R20, c[0x3][R24] ;  /* 0x00c0000018147b82 */ /* 0x000e220000000a00 */
[----:B-1----:R-:W-:-:S07]  /*1900*/  FADD R27, R5, -R10 ;  /* 0x8000000a051b7221 */ /* 0x002fce0000000000 */
[----:B------:R-:W1:Y:S01]  /*1910*/  LDC.64 R14, c[0x3][R24+0x18] ;  /* 0x00c00600180e7b82 */ /* 0x000e620000000a00 */
[-C--:B--2---:R-:W-:Y:S01]  /*1920*/  FMUL R16, R16, R22.reuse ;  /* 0x0000001610107220 */ /* 0x084fe20000400000 */
[-C--:B------:R-:W-:Y:S01]  /*1930*/  FMUL R29, R17, R22.reuse ;  /* 0x00000016111d7220 */ /* 0x080fe20000400000 */
[----:B---3--:R-:W-:-:S05]  /*1940*/  FMUL R19, R19, R22 ;  /* 0x0000001613137220 */ /* 0x008fca0000400000 */
[----:B------:R2:W3:Y:S01]  /*1950*/  LDC.64 R12, c[0x3][R26+0x10] ;  /* 0x00c004001a0c7b82 */ /* 0x0004e20000000a00 */
[-C--:B------:R-:W-:Y:S01]  /*1960*/  FFMA R29, R18, R23.reuse, R29 ;  /* 0x00000017121d7223 */ /* 0x080fe2000000001d */
[-C--:B0-----:R-:W-:Y:S01]  /*1970*/  FFMA R16, R21, R23.reuse, R16 ;  /* 0x0000001715107223 */ /* 0x081fe20000000010 */
[----:B------:R-:W-:Y:S01]  /*1980*/  FFMA R19, R20, R23, R19 ;  /* 0x0000001714137223 */ /* 0x000fe20000000013 */
[----:B--2---:R-:W-:Y:S02]  /*1990*/  FADD R26, R7, -R11 ;  /* 0x8000000b071a7221 */ /* 0x004fe40000000000 */
[-C--:B-1----:R-:W-:Y:S01]  /*19a0*/  FFMA R21, R15, R27.reuse, R16 ;  /* 0x0000001b0f157223 */ /* 0x082fe20000000010 */
[----:B------:R-:W-:Y:S01]  /*19b0*/  FFMA R10, R14, R27, R19 ;  /* 0x0000001b0e0a7223 */ /* 0x000fe20000000013 */
[----:B------:R-:W0:Y:S02]  /*19c0*/  LDC.64 R16, c[0x3][R24+0x28] ;  /* 0x00c00a0018107b82 */ /* 0x000e240000000a00 */
[----:B------:R-:W-:-:S04]  /*19d0*/  FMUL R22, R22, R21 ;  /* 0x0000001516167220 */ /* 0x000fc80000400000 */
[----:B------:R-:W-:Y:S01]  /*19e0*/  FFMA R10, R23, R10, R22 ;  /* 0x0000000a170a7223 */ /* 0x000fe20000000016 */
[----:B---3--:R-:W-:Y:S01]  /*19f0*/  FADD R12, R6, -R12 ;  /* 0x8000000c060c7221 */ /* 0x008fe20000000000 */
[----:B------:R-:W1:Y:S08]  /*1a00*/  LDC.64 R14, c[0x3][R24+0x30] ;  /* 0x00c00c00180e7b82 */ /* 0x000e700000000a00 */
[----:B------:R-:W2:Y:S08]  /*1a10*/  LDC.64 R18, c[0x3][R24+0x20] ;  /* 0x00c0080018127b82 */ /* 0x000eb00000000a00 */
[----:B------:R-:W3:Y:S08]  /*1a20*/  LDC.64 R20, c[0x3][R24+0x38] ;  /* 0x00c00e0018147b82 */ /* 0x000ef00000000a00 */
[----:B------:R-:W4:Y:S01]  /*1a30*/  LDC.64 R22, c[0x3][R24+0x40] ;  /* 0x00c0100018167b82 */ /* 0x000f220000000a00 */
[----:B-1----:R-:W-:-:S04]  /*1a40*/  FMUL R11, R15, R12 ;  /* 0x0000000c0f0b7220 */ /* 0x002fc80000400000 */
[----:B0-----:R-:W-:Y:S01]  /*1a50*/  FFMA R11, R16, R26, R11 ;  /* 0x0000001a100b7223 */ /* 0x001fe2000000000b */
[----:B------:R-:W-:Y:S01]  /*1a60*/  FMUL R16, R14, R12 ;  /* 0x0000000c0e107220 */ /* 0x000fe20000400000 */
[----:B------:R-:W-:Y:S01]  /*1a70*/  FADD R14, R5, -R13 ;  /* 0x8000000d050e7221 */ /* 0x000fe20000000000 */
[----:B--2---:R-:W-:Y:S02]  /*1a80*/  FFMA R18, R18, R27, R29 ;  /* 0x0000001b12127223 */ /* 0x004fe4000000001d */
[----:B------:R-:W-:Y:S02]  /*1a90*/  FFMA R16, R19, R26, R16 ;  /* 0x0000001a13107223 */ /* 0x000fe40000000010 */
[----:B------:R-:W-:Y:S01]  /*1aa0*/  FFMA R27, R27, R18, R10 ;  /* 0x000000121b1b7223 */ /* 0x000fe2000000000a */
[----:B------:R-:W-:Y:S01]  /*1ab0*/  IADD3 R10, PT, PT, R2, 0x1, RZ ;  /* 0x00000001020a7810 */ /* 0x000fe20007ffe0ff */
[----:B---3--:R-:W-:Y:S01]  /*1ac0*/  FMUL R20, R20, R12 ;  /* 0x0000000c14147220 */ /* 0x008fe20000400000 */
[----:B------:R-:W-:-:S02]  /*1ad0*/  FFMA R21, R21, R14, R16 ;  /* 0x0000000e15157223 */ /* 0x000fc40000000010 */
[----:B------:R-:W-:Y:S01]  /*1ae0*/  FSETP.GEU.AND P0, PT, R4, -R27, PT ;  /* 0x8000001b0400720b */ /* 0x000fe20003f0e000 */
[----:B------:R-:W-:-:S03]  /*1af0*/  FFMA R20, R17, R26, R20 ;  /* 0x0000001a11147223 */ /* 0x000fc60000000014 */
[----:B------:R-:W-:Y:S01]  /*1b00*/  FSEL R4, -R27, R4, !P0 ;  /* 0x000000041b047208 */ /* 0x000fe20004000100 */
[-C--:B----4-:R-:W-:Y:S01]  /*1b10*/  FFMA R11, R22, R14.reuse, R11 ;  /* 0x0000000e160b7223 */ /* 0x090fe2000000000b */
[----:B------:R-:W-:Y:S02]  /*1b20*/  FFMA R23, R23, R14, R20 ;  /* 0x0000000e17177223 */ /* 0x000fe40000000014 */
[----:B------:R-:W-:Y:S01]  /*1b30*/  FSETP.NEU.AND P2, PT, R4, -R27, PT ;  /* 0x8000001b0400720b */ /* 0x000fe20003f4d000 */
[----:B------:R-:W-:Y:S01]  /*1b40*/  FMUL R11, R12, R11 ;  /* 0x0000000b0c0b7220 */ /* 0x000fe20000400000 */
[----:B------:R-:W-:-:S03]  /*1b50*/  SEL R25, R2, R25, !P0 ;  /* 0x0000001902197207 */ /* 0x000fc60004000000 */
[----:B------:R-:W-:-:S04]  /*1b60*/  FFMA R11, R26, R21, R11 ;  /* 0x000000151a0b7223 */ /* 0x000fc8000000000b */
[----:B------:R-:W-:-:S04]  /*1b70*/  FFMA R11, R14, R23, R11 ;  /* 0x000000170e0b7223 */ /* 0x000fc8000000000b */
[----:B------:R-:W-:Y:S02]  /*1b80*/  @!P2 VIMNMX R25, PT, PT, R2, R25, PT ;  /* 0x000000190219a248 */ /* 0x000fe40003fe0100 */
[----:B------:R-:W-:Y:S02]  /*1b90*/  FSETP.GEU.AND P3, PT, R4, -R11, PT ;  /* 0x8000000b0400720b */ /* 0x000fe40003f6e000 */
[----:B------:R-:W-:Y:S02]  /*1ba0*/  IADD3 R2, PT, PT, R2, 0x2, RZ ;  /* 0x0000000202027810 */ /* 0x000fe40007ffe0ff */
[----:B------:R-:W-:Y:S02]  /*1bb0*/  FSEL R4, -R11, R4, !P3 ;  /* 0x000000040b047208 */ /* 0x000fe40005800100 */
[----:B------:R-:W-:Y:S02]  /*1bc0*/  SEL R25, R10, R25, !P3 ;  /* 0x000000190a197207 */ /* 0x000fe40005800000 */
[----:B------:R-:W-:-:S13]  /*1bd0*/  FSETP.NEU.AND P4, PT, R4, -R11, PT ;  /* 0x8000000b0400720b */ /* 0x000fda0003f8d000 */
[----:B------:R-:W-:-:S07]  /*1be0*/  @!P4 VIMNMX R25, PT, PT, R10, R25, PT ;  /* 0x000000190a19c248 */ /* 0x000fce0003fe0100 */
.L_x_5:
[----:B------:R-:W-:Y:S05]  /*1bf0*/  @P1 BRA `(.L_x_3) ;  /* 0x0000000000781947 */ /* 0x000fea0003800000 */
[----:B------:R-:W-:Y:S01]  /*1c00*/  MOV R23, 0x180 ;  /* 0x0000018000177802 */ /* 0x000fe20000000f00 */
[----:B------:R-:W-:-:S04]  /*1c10*/  IMAD R21, R2, 0xc, RZ ;  /* 0x0000000c02157824 */ /* 0x000fc800078e02ff */
[----:B------:R-:W-:Y:S01]  /*1c20*/  IMAD R23, R2, 0x24, R23 ;  /* 0x0000002402177824 */ /* 0x000fe200078e0217 */
[----:B------:R-:W0:Y:S08]  /*1c30*/  LDC.64 R18, c[0x3][R21] ;  /* 0x00c0000015127b82 */ /* 0x000e300000000a00 */
[----:B------:R-:W1:Y:S08]  /*1c40*/  LDC.64 R10, c[0x3][R23+0x10] ;  /* 0x00c00400170a7b82 */ /* 0x000e700000000a00 */
[----:B------:R-:W2:Y:S08]  /*1c50*/  LDC R22, c[0x3][R21+0x8] ;  /* 0x00c0020015167b82 */ /* 0x000eb00000000800 */
[----:B------:R-:W3:Y:S01]  /*1c60*/  LDC.64 R12, c[0x3][R23+0x8] ;  /* 0x00c00200170c7b82 */ /* 0x000ee20000000a00 */
[----:B0-----:R-:W-:Y:S01]  /*1c70*/  FADD R6, R6, -R19 ;  /* 0x8000001306067221 */ /* 0x001fe20000000000 */
[----:B------:R-:W-:-:S06]  /*1c80*/  FADD R7, R7, -R18 ;  /* 0x8000001207077221 */ /* 0x000fcc0000000000 */
[----:B------:R-:W0:Y:S01]  /*1c90*/  LDC.64 R16, c[0x3][R23] ;  /* 0x00c0000017107b82 */ /* 0x000e220000000a00 */
[-C--:B-1----:R-:W-:Y:S01]  /*1ca0*/  FMUL R10, R10, R6.reuse ;  /* 0x000000060a0a7220 */ /* 0x082fe20000400000 */
[----:B------:R-:W-:-:S06]  /*1cb0*/  FMUL R11, R11, R6 ;  /* 0x000000060b0b7220 */ /* 0x000fcc0000400000 */
[----:B------:R-:W1:Y:S01]  /*1cc0*/  LDC.64 R14, c[0x3][R23+0x18] ;  /* 0x00c00600170e7b82 */ /* 0x000e620000000a00 */
[----:B--2---:R-:W-:-:S07]  /*1cd0*/  FADD R5, R5, -R22 ;  /* 0x8000001605057221 */ /* 0x004fce0000000000 */
[----:B------:R-:W2:Y:S01]  /*1ce0*/  LDC R20, c[0x3][R23+0x20] ;  /* 0x00c0080017147b82 */ /* 0x000ea20000000800 */
[----:B---3--:R-:W-:Y:S01]  /*1cf0*/  FMUL R13, R13, R6 ;  /* 0x000000060d0d7220 */ /* 0x008fe20000400000 */
[-C--:B------:R-:W-:Y:S01]  /*1d00*/  FFMA R11, R12, R7.reuse, R11 ;  /* 0x000000070c0b7223 */ /* 0x080fe2000000000b */
[-C--:B0-----:R-:W-:Y:S02]  /*1d10*/  FFMA R10, R17, R7.reuse, R10 ;  /* 0x00000007110a7223 */ /* 0x081fe4000000000a */
[----:B------:R-:W-:Y:S02]  /*1d20*/  FFMA R13, R16, R7, R13 ;  /* 0x00000007100d7223 */ /* 0x000fe4000000000d */
[-C--:B-1----:R-:W-:Y:S02]  /*1d30*/  FFMA R15, R15, R5.reuse, R10 ;  /* 0x000000050f0f7223 */ /* 0x082fe4000000000a */
[----:B------:R-:W-:Y:S02]  /*1d40*/  FFMA R14, R14, R5, R13 ;  /* 0x000000050e0e7223 */ /* 0x000fe4000000000d */
[----:B------:R-:W-:Y:S01]  /*1d50*/  FMUL R6, R6, R15 ;  /* 0x0000000f06067220 */ /* 0x000fe20000400000 */
[----:B--2---:R-:W-:-:S03]  /*1d60*/  FFMA R20, R20, R5, R11 ;  /* 0x0000000514147223 */ /* 0x004fc6000000000b */
[----:B------:R-:W-:-:S04]  /*1d70*/  FFMA R6, R7, R14, R6 ;  /* 0x0000000e07067223 */ /* 0x000fc80000000006 */
[----:B------:R-:W-:-:S05]  /*1d80*/  FFMA R5, R5, R20, R6 ;  /* 0x0000001405057223 */ /* 0x000fca0000000006 */
[----:B------:R-:W-:-:S04]  /*1d90*/  FSETP.GEU.AND P0, PT, R4, -R5, PT ;  /* 0x800000050400720b */ /* 0x000fc80003f0e000 */
[----:B------:R-:W-:Y:S02]  /*1da0*/  FSEL R4, -R5, R4, !P0 ;  /* 0x0000000405047208 */ /* 0x000fe40004000100 */
[----:B------:R-:W-:Y:S02]  /*1db0*/  SEL R25, R2, R25, !P0 ;  /* 0x0000001902197207 */ /* 0x000fe40004000000 */
[----:B------:R-:W-:-:S13]  /*1dc0*/  FSETP.NEU.AND P1, PT, R4, -R5, PT ;  /* 0x800000050400720b */ /* 0x000fda0003f2d000 */
[----:B------:R-:W-:-:S07]  /*1dd0*/  @!P1 VIMNMX R25, PT, PT, R25, R2, PT ;  /* 0x0000000219199248 */ /* 0x000fce0003fe0100 */
.L_x_3:
[----:B------:R-:W-:-:S04]  /*1de0*/  LEA R8, P0, R0, R8, 0x2 ;  /* 0x0000000800087211 */ /* 0x000fc800078010ff */
[C---:B------:R-:W-:Y:S02]  /*1df0*/  LEA.HI.X R9, R0.reuse, R9, R3, 0x2, P0 ;  /* 0x0000000900097211 */ /* 0x040fe400000f1403 */
[----:B------:R-:W-:-:S03]  /*1e00*/  IADD3 R0, P0, PT, R0, UR6, RZ ;  /* 0x0000000600007c10 */ /* 0x000fc6000ff1e0ff */
[----:B------:R0:W-:Y:S01]  /*1e10*/  STG.E.U8 desc[UR14][R8.64+0x3], R25 ;  /* 0x0000031908007986 */ /* 0x0001e2000c10110e */
[----:B------:R-:W-:Y:S02]  /*1e20*/  IADD3.X R3, PT, PT, R3, UR7, RZ, P0, !PT ;  /* 0x0000000703037c10 */ /* 0x000fe400087fe4ff */
[----:B------:R-:W-:-:S04]  /*1e30*/  ISETP.GE.U32.AND P0, PT, R0, UR4, PT ;  /* 0x0000000400007c0c */ /* 0x000fc8000bf06070 */
[----:B------:R-:W-:-:S13]  /*1e40*/  ISETP.GE.U32.AND.EX P0, PT, R3, UR8, PT, P0 ;  /* 0x0000000803007c0c */ /* 0x000fda000bf06100 */
[----:B0-----:R-:W-:Y:S05]  /*1e50*/  @!P0 BRA `(.L_x_6) ;  /* 0xffffffe000d08947 */ /* 0x001fea000383ffff */
[----:B------:R-:W-:Y:S05]  /*1e60*/  EXIT ;  /* 0x000000000000794d */ /* 0x000fea0003800000 */
.L_x_0:
[----:B------:R-:W0:Y:S02]  /*1e70*/  LDCU.64 UR10, c[0x0][0x380] ;  /* 0x00007000ff0a77ac */ /* 0x000e240008000a00 */
.L_x_7:
[----:B0-----:R-:W-:-:S04]  /*1e80*/  LEA R4, P0, R0, UR10, 0x2 ;  /* 0x0000000a00047c11 */ /* 0x001fc8000f8010ff */
[C---:B------:R-:W-:Y:S02]  /*1e90*/  LEA.HI.X R5, R0.reuse, UR11, R3, 0x2, P0 ;  /* 0x0000000b00057c11 */ /* 0x040fe400080f1403 */
[----:B------:R-:W-:-:S03]  /*1ea0*/  IADD3 R0, P0, PT, R0, UR6, RZ ;  /* 0x0000000600007c10 */ /* 0x000fc6000ff1e0ff */
[----:B------:R1:W-:Y:S01]  /*1eb0*/  STG.E.U8 desc[UR14][R4.64+0x3], R25 ;  /* 0x0000031904007986 */ /* 0x0003e2000c10110e */
[----:B------:R-:W-:Y:S02]  /*1ec0*/  IADD3.X R3, PT, PT, R3, UR7, RZ, P0, !PT ;  /* 0x0000000703037c10 */ /* 0x000fe400087fe4ff */
[----:B------:R-:W-:-:S04]  /*1ed0*/  ISETP.GE.U32.AND P0, PT, R0, UR4, PT ;  /* 0x0000000400007c0c */ /* 0x000fc8000bf06070 */
[----:B------:R-:W-:-:S13]  /*1ee0*/  ISETP.GE.U32.AND.EX P0, PT, R3, UR8, PT, P0 ;  /* 0x0000000803007c0c */ /* 0x000fda000bf06100 */
[----:B-1----:R-:W-:Y:S05]  /*1ef0*/  @!P0 BRA `(.L_x_7) ;  /* 0xfffffffc00e08947 */ /* 0x002fea000383ffff */
[----:B------:R-:W-:Y:S05]  /*1f00*/  EXIT ;  /* 0x000000000000794d */ /* 0x000fea0003800000 */
.L_x_8:
[----:B------:R-:W-:-:S00]  /*1f10*/  BRA `(.L_x_8) ;  /* 0xfffffffc00fc7947 */ /* 0x000fc0000383ffff */
[----:B------:R-:W-:-:S00]  /*1f20*/  NOP ;  /* 0x0000000000007918 */ /* 0x000fc00000000000 */
        /* <DEDUP_REMOVED lines=13> */
.L_x_9:


//--------------------- .nv.shared.reserved.0     --------------------------
	.section	.nv.shared.reserved.0,"aw",@nobits
	.weak		__nv_reservedSMEM_offset_0_alias
	.size		__nv_reservedSMEM_offset_0_alias, 0, 64
	.other		__nv_reservedSMEM_offset_0_alias,@"STO_CUDA_RESERVED_SHARED STV_DEFAULT"
__nv_reservedSMEM_offset_0_alias:
	.zero		0
	.zero		64


//--------------------- .nv.constant0._Z6kernelP6uchar4mmi --------------------------
	.section	.nv.constant0._Z6kernelP6uchar4mmi,"a",@progbits
	.sectionflags	@""
	.align	4
.nv.constant0._Z6kernelP6uchar4mmi:
	.zero		924


//--------------------- SYMBOLS --------------------------

	.type		.nv.reservedSmem.offset0,@object
	.size		.nv.reservedSmem.offset0,0x4
